	.target	sm_103a

	.elftype	@"ET_EXEC"


//--------------------- .note.nv.tkinfo           --------------------------
	.section	.note.nv.tkinfo,"",@"SHT_NOTE"
	.sectionflags	@"SHF_NOTE_NV_TKINFO"
	.tkinfo
        /*0018*/ 	.word	0x00000002
        /*0030*/ 	.string	""
        /*0030*/ 	.string	"ptxas"
        /*0030*/ 	.string	"Cuda compilation tools, release 13.0, V13.0.88"
        /*0030*/ 	.string	"Build cuda_13.0.r13.0/compiler.36424714_0"
        /*0030*/ 	.string	"-arch sm_103a -m 64 "



//--------------------- .note.nv.cuinfo           --------------------------
	.section	.note.nv.cuinfo,"",@"SHT_NOTE"
	.sectionflags	@"SHF_NOTE_NV_CUINFO"
        /*0018*/ 	.short	0x0002
        /*001a*/ 	.short	0x0067
        /*001c*/ 	.short	0x0082
	.zero		2


//--------------------- .nv.info                  --------------------------
	.section	.nv.info,"",@"SHT_CUDA_INFO"
	.align	4


	//----- nvinfo : EIATTR_REGCOUNT
	.align		4
        /*0000*/ 	.byte	0x04, 0x2f
        /*0002*/ 	.short	(.L_12 - .L_11)
	.align		4
.L_11:
        /*0004*/ 	.word	index@(_ZN7cutlass13device_kernelIN5flash19enable_sm80_to_sm89INS1_16FlashAttnFwdSm80INS1_25CollectiveMainloopFwdSm80ILi8ELi1ELb0EN4cute5tupleIJNS5_1CILi128EEENS7_ILi48EEENS7_ILi256EEEEEELi256ENS_10bfloat16_tEfNS_4arch4Sm80ELb1ELb0ELb1ELb1ELb0ELb1ELb1ELb0EEENS1_21CollectiveEpilogueFwdINS6_IJS8_SA_S9_EEENS6_IJNS7_ILi1EEESI_SI_EEESC_SE_Li256ELb1ELb1ELb0ELb0EEENS1_19SingleTileSchedulerILb1ELb0ELb1ELi128EEEEEEEEEvNT_6ParamsE)
        /*0008*/ 	.word	0x00000004


	//----- nvinfo : EIATTR_FRAME_SIZE
	.align		4
.L_12:
        /*000c*/ 	.byte	0x04, 0x11
        /*000e*/ 	.short	(.L_14 - .L_13)
	.align		4
.L_13:
        /*0010*/ 	.word	index@(_ZN7cutlass13device_kernelIN5flash19enable_sm80_to_sm89INS1_16FlashAttnFwdSm80INS1_25CollectiveMainloopFwdSm80ILi8ELi1ELb0EN4cute5tupleIJNS5_1CILi128EEENS7_ILi48EEENS7_ILi256EEEEEELi256ENS_10bfloat16_tEfNS_4arch4Sm80ELb1ELb0ELb1ELb1ELb0ELb1ELb1ELb0EEENS1_21CollectiveEpilogueFwdINS6_IJS8_SA_S9_EEENS6_IJNS7_ILi1EEESI_SI_EEESC_SE_Li256ELb1ELb1ELb0ELb0EEENS1_19SingleTileSchedulerILb1ELb0ELb1ELi128EEEEEEEEEvNT_6ParamsE)
        /*0014*/ 	.word	0x00000000


	//----- nvinfo : EIATTR_REGCOUNT
	.align		4
.L_14:
        /*0018*/ 	.byte	0x04, 0x2f
        /*001a*/ 	.short	(.L_16 - .L_15)
	.align		4
.L_15:
        /*001c*/ 	.word	index@(_ZN7cutlass13device_kernelIN5flash19enable_sm80_to_sm89INS1_16FlashAttnFwdSm80INS1_25CollectiveMainloopFwdSm80ILi8ELi1ELb0EN4cute5tupleIJNS5_1CILi128EEENS7_ILi96EEENS7_ILi256EEEEEELi256ENS_10bfloat16_tEfNS_4arch4Sm80ELb1ELb0ELb1ELb1ELb0ELb0ELb1ELb0EEENS1_21CollectiveEpilogueFwdINS6_IJS8_SA_S9_EEENS6_IJNS7_ILi1EEESI_SI_EEESC_SE_Li256ELb1ELb1ELb0ELb0EEENS1_19SingleTileSchedulerILb1ELb0ELb1ELi128EEEEEEEEEvNT_6ParamsE)
        /*0020*/ 	.word	0x00000004


	//----- nvinfo : EIATTR_FRAME_SIZE
	.align		4
.L_16:
        /*0024*/ 	.byte	0x04, 0x11
        /*0026*/ 	.short	(.L_18 - .L_17)
	.align		4
.L_17:
        /*0028*/ 	.word	index@(_ZN7cutlass13device_kernelIN5flash19enable_sm80_to_sm89INS1_16FlashAttnFwdSm80INS1_25CollectiveMainloopFwdSm80ILi8ELi1ELb0EN4cute5tupleIJNS5_1CILi128EEENS7_ILi96EEENS7_ILi256EEEEEELi256ENS_10bfloat16_tEfNS_4arch4Sm80ELb1ELb0ELb1ELb1ELb0ELb0ELb1ELb0EEENS1_21CollectiveEpilogueFwdINS6_IJS8_SA_S9_EEENS6_IJNS7_ILi1EEESI_SI_EEESC_SE_Li256ELb1ELb1ELb0ELb0EEENS1_19SingleTileSchedulerILb1ELb0ELb1ELi128EEEEEEEEEvNT_6ParamsE)
        /*002c*/ 	.word	0x00000000


	//----- nvinfo : EIATTR_REGCOUNT
	.align		4
.L_18:
        /*0030*/ 	.byte	0x04, 0x2f
        /*0032*/ 	.short	(.L_20 - .L_19)
	.align		4
.L_19:
        /*0034*/ 	.word	index@(_ZN7cutlass13device_kernelIN5flash19enable_sm80_to_sm89INS1_16FlashAttnFwdSm80INS1_25CollectiveMainloopFwdSm80ILi8ELi1ELb0EN4cute5tupleIJNS5_1CILi128EEENS7_ILi96EEENS7_ILi256EEEEEELi256ENS_10bfloat16_tEfNS_4arch4Sm80ELb1ELb0ELb1ELb0ELb0ELb0ELb1ELb0EEENS1_21CollectiveEpilogueFwdINS6_IJS8_SA_S9_EEENS6_IJNS7_ILi1EEESI_SI_EEESC_SE_Li256ELb0ELb1ELb0ELb0EEENS1_30DynamicPersistentTileSchedulerILi256ELi256ELb0ELb1ELb0EEEEEEEEEvNT_6ParamsE)
        /*0038*/ 	.word	0x00000004


	//----- nvinfo : EIATTR_FRAME_SIZE
	.align		4
.L_20:
        /*003c*/ 	.byte	0x04, 0x11
        /*003e*/ 	.short	(.L_22 - .L_21)
	.align		4
.L_21:
        /*0040*/ 	.word	index@(_ZN7cutlass13device_kernelIN5flash19enable_sm80_to_sm89INS1_16FlashAttnFwdSm80INS1_25CollectiveMainloopFwdSm80ILi8ELi1ELb0EN4cute5tupleIJNS5_1CILi128EEENS7_ILi96EEENS7_ILi256EEEEEELi256ENS_10bfloat16_tEfNS_4arch4Sm80ELb1ELb0ELb1ELb0ELb0ELb0ELb1ELb0EEENS1_21CollectiveEpilogueFwdINS6_IJS8_SA_S9_EEENS6_IJNS7_ILi1EEESI_SI_EEESC_SE_Li256ELb0ELb1ELb0ELb0EEENS1_30DynamicPersistentTileSchedulerILi256ELi256ELb0ELb1ELb0EEEEEEEEEvNT_6ParamsE)
        /*0044*/ 	.word	0x00000000


	//----- nvinfo : EIATTR_REGCOUNT
	.align		4
.L_22:
        /*0048*/ 	.byte	0x04, 0x2f
        /*004a*/ 	.short	(.L_24 - .L_23)
	.align		4
.L_23:
        /*004c*/ 	.word	index@(_ZN7cutlass13device_kernelIN5flash19enable_sm80_to_sm89INS1_16FlashAttnFwdSm80INS1_25CollectiveMainloopFwdSm80ILi8ELi1ELb0EN4cute5tupleIJNS5_1CILi128EEENS7_ILi48EEENS7_ILi256EEEEEELi256ENS_10bfloat16_tEfNS_4arch4Sm80ELb0ELb1ELb1ELb1ELb0ELb1ELb1ELb0EEENS1_21CollectiveEpilogueFwdINS6_IJS8_SA_S9_EEENS6_IJNS7_ILi1EEESI_SI_EEESC_SE_Li256ELb1ELb1ELb0ELb0EEENS1_19SingleTileSchedulerILb1ELb0ELb1ELi128EEEEEEEEEvNT_6ParamsE)
        /*0050*/ 	.word	0x00000004


	//----- nvinfo : EIATTR_FRAME_SIZE
	.align		4
.L_24:
        /*0054*/ 	.byte	0x04, 0x11
        /*0056*/ 	.short	(.L_26 - .L_25)
	.align		4
.L_25:
        /*0058*/ 	.word	index@(_ZN7cutlass13device_kernelIN5flash19enable_sm80_to_sm89INS1_16FlashAttnFwdSm80INS1_25CollectiveMainloopFwdSm80ILi8ELi1ELb0EN4cute5tupleIJNS5_1CILi128EEENS7_ILi48EEENS7_ILi256EEEEEELi256ENS_10bfloat16_tEfNS_4arch4Sm80ELb0ELb1ELb1ELb1ELb0ELb1ELb1ELb0EEENS1_21CollectiveEpilogueFwdINS6_IJS8_SA_S9_EEENS6_IJNS7_ILi1EEESI_SI_EEESC_SE_Li256ELb1ELb1ELb0ELb0EEENS1_19SingleTileSchedulerILb1ELb0ELb1ELi128EEEEEEEEEvNT_6ParamsE)
        /*005c*/ 	.word	0x00000000


	//----- nvinfo : EIATTR_REGCOUNT
	.align		4
.L_26:
        /*0060*/ 	.byte	0x04, 0x2f
        /*0062*/ 	.short	(.L_28 - .L_27)
	.align		4
.L_27:
        /*0064*/ 	.word	index@(_ZN7cutlass13device_kernelIN5flash19enable_sm80_to_sm89INS1_16FlashAttnFwdSm80INS1_25CollectiveMainloopFwdSm80ILi8ELi1ELb0EN4cute5tupleIJNS5_1CILi128EEENS7_ILi64EEENS7_ILi256EEEEEELi256ENS_10bfloat16_tEfNS_4arch4Sm80ELb0ELb1ELb1ELb1ELb0ELb0ELb1ELb0EEENS1_21CollectiveEpilogueFwdINS6_IJS8_SA_S9_EEENS6_IJNS7_ILi1EEESI_SI_EEESC_SE_Li256ELb1ELb1ELb0ELb0EEENS1_19SingleTileSchedulerILb1ELb0ELb1ELi128EEEEEEEEEvNT_6ParamsE)
        /*0068*/ 	.word	0x00000004


	//----- nvinfo : EIATTR_FRAME_SIZE
	.align		4
.L_28:
        /*006c*/ 	.byte	0x04, 0x11
        /*006e*/ 	.short	(.L_30 - .L_29)
	.align		4
.L_29:
        /*0070*/ 	.word	index@(_ZN7cutlass13device_kernelIN5flash19enable_sm80_to_sm89INS1_16FlashAttnFwdSm80INS1_25CollectiveMainloopFwdSm80ILi8ELi1ELb0EN4cute5tupleIJNS5_1CILi128EEENS7_ILi64EEENS7_ILi256EEEEEELi256ENS_10bfloat16_tEfNS_4arch4Sm80ELb0ELb1ELb1ELb1ELb0ELb0ELb1ELb0EEENS1_21CollectiveEpilogueFwdINS6_IJS8_SA_S9_EEENS6_IJNS7_ILi1EEESI_SI_EEESC_SE_Li256ELb1ELb1ELb0ELb0EEENS1_19SingleTileSchedulerILb1ELb0ELb1ELi128EEEEEEEEEvNT_6ParamsE)
        /*0074*/ 	.word	0x00000000


	//----- nvinfo : EIATTR_REGCOUNT
	.align		4
.L_30:
        /*0078*/ 	.byte	0x04, 0x2f
        /*007a*/ 	.short	(.L_32 - .L_31)
	.align		4
.L_31:
        /*007c*/ 	.word	index@(_ZN7cutlass13device_kernelIN5flash19enable_sm80_to_sm89INS1_16FlashAttnFwdSm80INS1_25CollectiveMainloopFwdSm80ILi8ELi1ELb0EN4cute5tupleIJNS5_1CILi128EEENS7_ILi64EEENS7_ILi256EEEEEELi256ENS_10bfloat16_tEfNS_4arch4Sm80ELb0ELb1ELb1ELb0ELb0ELb0ELb1ELb0EEENS1_21CollectiveEpilogueFwdINS6_IJS8_SA_S9_EEENS6_IJNS7_ILi1EEESI_SI_EEESC_SE_Li256ELb0ELb1ELb0ELb0EEENS1_19SingleTileSchedulerILb0ELb0ELb1ELi128EEEEEEEEEvNT_6ParamsE)
        /*0080*/ 	.word	0x00000004


	//----- nvinfo : EIATTR_FRAME_SIZE
	.align		4
.L_32:
        /*0084*/ 	.byte	0x04, 0x11
        /*0086*/ 	.short	(.L_34 - .L_33)
	.align		4
.L_33:
        /*0088*/ 	.word	index@(_ZN7cutlass13device_kernelIN5flash19enable_sm80_to_sm89INS1_16FlashAttnFwdSm80INS1_25CollectiveMainloopFwdSm80ILi8ELi1ELb0EN4cute5tupleIJNS5_1CILi128EEENS7_ILi64EEENS7_ILi256EEEEEELi256ENS_10bfloat16_tEfNS_4arch4Sm80ELb0ELb1ELb1ELb0ELb0ELb0ELb1ELb0EEENS1_21CollectiveEpilogueFwdINS6_IJS8_SA_S9_EEENS6_IJNS7_ILi1EEESI_SI_EEESC_SE_Li256ELb0ELb1ELb0ELb0EEENS1_19SingleTileSchedulerILb0ELb0ELb1ELi128EEEEEEEEEvNT_6ParamsE)
        /*008c*/ 	.word	0x00000000


	//----- nvinfo : EIATTR_REGCOUNT
	.align		4
.L_34:
        /*0090*/ 	.byte	0x04, 0x2f
        /*0092*/ 	.short	(.L_36 - .L_35)
	.align		4
.L_35:
        /*0094*/ 	.word	index@(_ZN7cutlass13device_kernelIN5flash19enable_sm80_to_sm89INS1_16FlashAttnFwdSm80INS1_25CollectiveMainloopFwdSm80ILi8ELi1ELb0EN4cute5tupleIJNS5_1CILi128EEENS7_ILi48EEENS7_ILi256EEEEEELi256ENS_10bfloat16_tEfNS_4arch4Sm80ELb0ELb0ELb1ELb1ELb0ELb1ELb1ELb0EEENS1_21CollectiveEpilogueFwdINS6_IJS8_SA_S9_EEENS6_IJNS7_ILi1EEESI_SI_EEESC_SE_Li256ELb1ELb1ELb0ELb0EEENS1_19SingleTileSchedulerILb1ELb0ELb1ELi128EEEEEEEEEvNT_6ParamsE)
        /*0098*/ 	.word	0x00000004


	//----- nvinfo : EIATTR_FRAME_SIZE
	.align		4
.L_36:
        /*009c*/ 	.byte	0x04, 0x11
        /*009e*/ 	.short	(.L_38 - .L_37)
	.align		4
.L_37:
        /*00a0*/ 	.word	index@(_ZN7cutlass13device_kernelIN5flash19enable_sm80_to_sm89INS1_16FlashAttnFwdSm80INS1_25CollectiveMainloopFwdSm80ILi8ELi1ELb0EN4cute5tupleIJNS5_1CILi128EEENS7_ILi48EEENS7_ILi256EEEEEELi256ENS_10bfloat16_tEfNS_4arch4Sm80ELb0ELb0ELb1ELb1ELb0ELb1ELb1ELb0EEENS1_21CollectiveEpilogueFwdINS6_IJS8_SA_S9_EEENS6_IJNS7_ILi1EEESI_SI_EEESC_SE_Li256ELb1ELb1ELb0ELb0EEENS1_19SingleTileSchedulerILb1ELb0ELb1ELi128EEEEEEEEEvNT_6ParamsE)
        /*00a4*/ 	.word	0x00000000


	//----- nvinfo : EIATTR_REGCOUNT
	.align		4
.L_38:
        /*00a8*/ 	.byte	0x04, 0x2f
        /*00aa*/ 	.short	(.L_40 - .L_39)
	.align		4
.L_39:
        /*00ac*/ 	.word	index@(_ZN7cutlass13device_kernelIN5flash19enable_sm80_to_sm89INS1_16FlashAttnFwdSm80INS1_25CollectiveMainloopFwdSm80ILi8ELi1ELb0EN4cute5tupleIJNS5_1CILi128EEENS7_ILi96EEENS7_ILi256EEEEEELi256ENS_10bfloat16_tEfNS_4arch4Sm80ELb0ELb0ELb1ELb1ELb0ELb0ELb1ELb0EEENS1_21CollectiveEpilogueFwdINS6_IJS8_SA_S9_EEENS6_IJNS7_ILi1EEESI_SI_EEESC_SE_Li256ELb1ELb1ELb0ELb0EEENS1_19SingleTileSchedulerILb1ELb0ELb1ELi128EEEEEEEEEvNT_6ParamsE)
        /*00b0*/ 	.word	0x00000004


	//----- nvinfo : EIATTR_FRAME_SIZE
	.align		4
.L_40:
        /*00b4*/ 	.byte	0x04, 0x11
        /*00b6*/ 	.short	(.L_42 - .L_41)
	.align		4
.L_41:
        /*00b8*/ 	.word	index@(_ZN7cutlass13device_kernelIN5flash19enable_sm80_to_sm89INS1_16FlashAttnFwdSm80INS1_25CollectiveMainloopFwdSm80ILi8ELi1ELb0EN4cute5tupleIJNS5_1CILi128EEENS7_ILi96EEENS7_ILi256EEEEEELi256ENS_10bfloat16_tEfNS_4arch4Sm80ELb0ELb0ELb1ELb1ELb0ELb0ELb1ELb0EEENS1_21CollectiveEpilogueFwdINS6_IJS8_SA_S9_EEENS6_IJNS7_ILi1EEESI_SI_EEESC_SE_Li256ELb1ELb1ELb0ELb0EEENS1_19SingleTileSchedulerILb1ELb0ELb1ELi128EEEEEEEEEvNT_6ParamsE)
        /*00bc*/ 	.word	0x00000000


	//----- nvinfo : EIATTR_REGCOUNT
	.align		4
.L_42:
        /*00c0*/ 	.byte	0x04, 0x2f
        /*00c2*/ 	.short	(.L_44 - .L_43)
	.align		4
.L_43:
        /*00c4*/ 	.word	index@(_ZN7cutlass13device_kernelIN5flash19enable_sm80_to_sm89INS1_16FlashAttnFwdSm80INS1_25CollectiveMainloopFwdSm80ILi8ELi1ELb0EN4cute5tupleIJNS5_1CILi128EEENS7_ILi96EEENS7_ILi256EEEEEELi256ENS_10bfloat16_tEfNS_4arch4Sm80ELb0ELb0ELb1ELb0ELb0ELb0ELb1ELb0EEENS1_21CollectiveEpilogueFwdINS6_IJS8_SA_S9_EEENS6_IJNS7_ILi1EEESI_SI_EEESC_SE_Li256ELb0ELb1ELb0ELb0EEENS1_19SingleTileSchedulerILb0ELb0ELb1ELi128EEEEEEEEEvNT_6ParamsE)
        /*00c8*/ 	.word	0x00000004


	//----- nvinfo : EIATTR_FRAME_SIZE
	.align		4
.L_44:
        /*00cc*/ 	.byte	0x04, 0x11
        /*00ce*/ 	.short	(.L_46 - .L_45)
	.align		4
.L_45:
        /*00d0*/ 	.word	index@(_ZN7cutlass13device_kernelIN5flash19enable_sm80_to_sm89INS1_16FlashAttnFwdSm80INS1_25CollectiveMainloopFwdSm80ILi8ELi1ELb0EN4cute5tupleIJNS5_1CILi128EEENS7_ILi96EEENS7_ILi256EEEEEELi256ENS_10bfloat16_tEfNS_4arch4Sm80ELb0ELb0ELb1ELb0ELb0ELb0ELb1ELb0EEENS1_21CollectiveEpilogueFwdINS6_IJS8_SA_S9_EEENS6_IJNS7_ILi1EEESI_SI_EEESC_SE_Li256ELb0ELb1ELb0ELb0EEENS1_19SingleTileSchedulerILb0ELb0ELb1ELi128EEEEEEEEEvNT_6ParamsE)
        /*00d4*/ 	.word	0x00000000


	//----- nvinfo : EIATTR_REGCOUNT
	.align		4
.L_46:
        /*00d8*/ 	.byte	0x04, 0x2f
        /*00da*/ 	.short	(.L_48 - .L_47)
	.align		4
.L_47:
        /*00dc*/ 	.word	index@(_ZN7cutlass13device_kernelIN5flash19enable_sm80_to_sm89INS1_16FlashAttnFwdSm80INS1_25CollectiveMainloopFwdSm80ILi8ELi1ELb0EN4cute5tupleIJNS5_1CILi128EEENS7_ILi32EEENS7_ILi256EEEEEELi256ENS_10bfloat16_tEfNS_4arch4Sm80ELb1ELb0ELb1ELb1ELb0ELb1ELb1ELb0EEENS1_21CollectiveEpilogueFwdINS6_IJS8_SA_S9_EEENS6_IJNS7_ILi1EEESI_SI_EEESC_SE_Li256ELb1ELb1ELb0ELb0EEENS1_19SingleTileSchedulerILb1ELb0ELb1ELi128EEEEEEEEEvNT_6ParamsE)
        /*00e0*/ 	.word	0x00000004


	//----- nvinfo : EIATTR_FRAME_SIZE
	.align		4
.L_48:
        /*00e4*/ 	.byte	0x04, 0x11
        /*00e6*/ 	.short	(.L_50 - .L_49)
	.align		4
.L_49:
        /*00e8*/ 	.word	index@(_ZN7cutlass13device_kernelIN5flash19enable_sm80_to_sm89INS1_16FlashAttnFwdSm80INS1_25CollectiveMainloopFwdSm80ILi8ELi1ELb0EN4cute5tupleIJNS5_1CILi128EEENS7_ILi32EEENS7_ILi256EEEEEELi256ENS_10bfloat16_tEfNS_4arch4Sm80ELb1ELb0ELb1ELb1ELb0ELb1ELb1ELb0EEENS1_21CollectiveEpilogueFwdINS6_IJS8_SA_S9_EEENS6_IJNS7_ILi1EEESI_SI_EEESC_SE_Li256ELb1ELb1ELb0ELb0EEENS1_19SingleTileSchedulerILb1ELb0ELb1ELi128EEEEEEEEEvNT_6ParamsE)
        /*00ec*/ 	.word	0x00000000


	//----- nvinfo : EIATTR_REGCOUNT
	.align		4
.L_50:
        /*00f0*/ 	.byte	0x04, 0x2f
        /*00f2*/ 	.short	(.L_52 - .L_51)
	.align		4
.L_51:
        /*00f4*/ 	.word	index@(_ZN7cutlass13device_kernelIN5flash19enable_sm80_to_sm89INS1_16FlashAttnFwdSm80INS1_25CollectiveMainloopFwdSm80ILi8ELi1ELb1EN4cute5tupleIJNS5_1CILi128EEENS7_ILi64EEENS7_ILi256EEEEEELi256ENS_10bfloat16_tEfNS_4arch4Sm80ELb1ELb0ELb1ELb1ELb0ELb0ELb1ELb0EEENS1_21CollectiveEpilogueFwdINS6_IJS8_SA_S9_EEENS6_IJNS7_ILi1EEESI_SI_EEESC_SE_Li256ELb1ELb1ELb0ELb0EEENS1_19SingleTileSchedulerILb1ELb0ELb1ELi128EEEEEEEEEvNT_6ParamsE)
        /*00f8*/ 	.word	0x00000004


	//----- nvinfo : EIATTR_FRAME_SIZE
	.align		4
.L_52:
        /*00fc*/ 	.byte	0x04, 0x11
        /*00fe*/ 	.short	(.L_54 - .L_53)
	.align		4
.L_53:
        /*0100*/ 	.word	index@(_ZN7cutlass13device_kernelIN5flash19enable_sm80_to_sm89INS1_16FlashAttnFwdSm80INS1_25CollectiveMainloopFwdSm80ILi8ELi1ELb1EN4cute5tupleIJNS5_1CILi128EEENS7_ILi64EEENS7_ILi256EEEEEELi256ENS_10bfloat16_tEfNS_4arch4Sm80ELb1ELb0ELb1ELb1ELb0ELb0ELb1ELb0EEENS1_21CollectiveEpilogueFwdINS6_IJS8_SA_S9_EEENS6_IJNS7_ILi1EEESI_SI_EEESC_SE_Li256ELb1ELb1ELb0ELb0EEENS1_19SingleTileSchedulerILb1ELb0ELb1ELi128EEEEEEEEEvNT_6ParamsE)
        /*0104*/ 	.word	0x00000000


	//----- nvinfo : EIATTR_REGCOUNT
	.align		4
.L_54:
        /*0108*/ 	.byte	0x04, 0x2f
        /*010a*/ 	.short	(.L_56 - .L_55)
	.align		4
.L_55:
        /*010c*/ 	.word	index@(_ZN7cutlass13device_kernelIN5flash19enable_sm80_to_sm89INS1_16FlashAttnFwdSm80INS1_25CollectiveMainloopFwdSm80ILi8ELi1ELb1EN4cute5tupleIJNS5_1CILi128EEENS7_ILi64EEENS7_ILi256EEEEEELi256ENS_10bfloat16_tEfNS_4arch4Sm80ELb1ELb0ELb1ELb0ELb0ELb0ELb1ELb0EEENS1_21CollectiveEpilogueFwdINS6_IJS8_SA_S9_EEENS6_IJNS7_ILi1EEESI_SI_EEESC_SE_Li256ELb0ELb1ELb0ELb0EEENS1_30DynamicPersistentTileSchedulerILi256ELi256ELb0ELb1ELb0EEEEEEEEEvNT_6ParamsE)
        /*0110*/ 	.word	0x00000004


	//----- nvinfo : EIATTR_FRAME_SIZE
	.align		4
.L_56:
        /*0114*/ 	.byte	0x04, 0x11
        /*0116*/ 	.short	(.L_58 - .L_57)
	.align		4
.L_57:
        /*0118*/ 	.word	index@(_ZN7cutlass13device_kernelIN5flash19enable_sm80_to_sm89INS1_16FlashAttnFwdSm80INS1_25CollectiveMainloopFwdSm80ILi8ELi1ELb1EN4cute5tupleIJNS5_1CILi128EEENS7_ILi64EEENS7_ILi256EEEEEELi256ENS_10bfloat16_tEfNS_4arch4Sm80ELb1ELb0ELb1ELb0ELb0ELb0ELb1ELb0EEENS1_21CollectiveEpilogueFwdINS6_IJS8_SA_S9_EEENS6_IJNS7_ILi1EEESI_SI_EEESC_SE_Li256ELb0ELb1ELb0ELb0EEENS1_30DynamicPersistentTileSchedulerILi256ELi256ELb0ELb1ELb0EEEEEEEEEvNT_6ParamsE)
        /*011c*/ 	.word	0x00000000


	//----- nvinfo : EIATTR_REGCOUNT
	.align		4
.L_58:
        /*0120*/ 	.byte	0x04, 0x2f
        /*0122*/ 	.short	(.L_60 - .L_59)
	.align		4
.L_59:
        /*0124*/ 	.word	index@(_ZN7cutlass13device_kernelIN5flash19enable_sm80_to_sm89INS1_16FlashAttnFwdSm80INS1_25CollectiveMainloopFwdSm80ILi8ELi1ELb0EN4cute5tupleIJNS5_1CILi128EEENS7_ILi32EEENS7_ILi256EEEEEELi256ENS_10bfloat16_tEfNS_4arch4Sm80ELb0ELb1ELb1ELb1ELb0ELb1ELb1ELb0EEENS1_21CollectiveEpilogueFwdINS6_IJS8_SA_S9_EEENS6_IJNS7_ILi1EEESI_SI_EEESC_SE_Li256ELb1ELb1ELb0ELb0EEENS1_19SingleTileSchedulerILb1ELb0ELb1ELi128EEEEEEEEEvNT_6ParamsE)
        /*0128*/ 	.word	0x00000004


	//----- nvinfo : EIATTR_FRAME_SIZE
	.align		4
.L_60:
        /*012c*/ 	.byte	0x04, 0x11
        /*012e*/ 	.short	(.L_62 - .L_61)
	.align		4
.L_61:
        /*0130*/ 	.word	index@(_ZN7cutlass13device_kernelIN5flash19enable_sm80_to_sm89INS1_16FlashAttnFwdSm80INS1_25CollectiveMainloopFwdSm80ILi8ELi1ELb0EN4cute5tupleIJNS5_1CILi128EEENS7_ILi32EEENS7_ILi256EEEEEELi256ENS_10bfloat16_tEfNS_4arch4Sm80ELb0ELb1ELb1ELb1ELb0ELb1ELb1ELb0EEENS1_21CollectiveEpilogueFwdINS6_IJS8_SA_S9_EEENS6_IJNS7_ILi1EEESI_SI_EEESC_SE_Li256ELb1ELb1ELb0ELb0EEENS1_19SingleTileSchedulerILb1ELb0ELb1ELi128EEEEEEEEEvNT_6ParamsE)
        /*0134*/ 	.word	0x00000000


	//----- nvinfo : EIATTR_REGCOUNT
	.align		4
.L_62:
        /*0138*/ 	.byte	0x04, 0x2f
        /*013a*/ 	.short	(.L_64 - .L_63)
	.align		4
.L_63:
        /*013c*/ 	.word	index@(_ZN7cutlass13device_kernelIN5flash19enable_sm80_to_sm89INS1_16FlashAttnFwdSm80INS1_25CollectiveMainloopFwdSm80ILi8ELi1ELb1EN4cute5tupleIJNS5_1CILi128EEENS7_ILi48EEENS7_ILi256EEEEEELi256ENS_10bfloat16_tEfNS_4arch4Sm80ELb0ELb1ELb1ELb1ELb0ELb0ELb1ELb0EEENS1_21CollectiveEpilogueFwdINS6_IJS8_SA_S9_EEENS6_IJNS7_ILi1EEESI_SI_EEESC_SE_Li256ELb1ELb1ELb0ELb0EEENS1_19SingleTileSchedulerILb1ELb0ELb1ELi128EEEEEEEEEvNT_6ParamsE)
        /*0140*/ 	.word	0x00000004


	//----- nvinfo : EIATTR_FRAME_SIZE
	.align		4
.L_64:
        /*0144*/ 	.byte	0x04, 0x11
        /*0146*/ 	.short	(.L_66 - .L_65)
	.align		4
.L_65:
        /*0148*/ 	.word	index@(_ZN7cutlass13device_kernelIN5flash19enable_sm80_to_sm89INS1_16FlashAttnFwdSm80INS1_25CollectiveMainloopFwdSm80ILi8ELi1ELb1EN4cute5tupleIJNS5_1CILi128EEENS7_ILi48EEENS7_ILi256EEEEEELi256ENS_10bfloat16_tEfNS_4arch4Sm80ELb0ELb1ELb1ELb1ELb0ELb0ELb1ELb0EEENS1_21CollectiveEpilogueFwdINS6_IJS8_SA_S9_EEENS6_IJNS7_ILi1EEESI_SI_EEESC_SE_Li256ELb1ELb1ELb0ELb0EEENS1_19SingleTileSchedulerILb1ELb0ELb1ELi128EEEEEEEEEvNT_6ParamsE)
        /*014c*/ 	.word	0x00000000


	//----- nvinfo : EIATTR_REGCOUNT
	.align		4
.L_66:
        /*0150*/ 	.byte	0x04, 0x2f
        /*0152*/ 	.short	(.L_68 - .L_67)
	.align		4
.L_67:
        /*0154*/ 	.word	index@(_ZN7cutlass13device_kernelIN5flash19enable_sm80_to_sm89INS1_16FlashAttnFwdSm80INS1_25CollectiveMainloopFwdSm80ILi8ELi1ELb1EN4cute5tupleIJNS5_1CILi128EEENS7_ILi48EEENS7_ILi256EEEEEELi256ENS_10bfloat16_tEfNS_4arch4Sm80ELb0ELb1ELb1ELb0ELb0ELb0ELb1ELb0EEENS1_21CollectiveEpilogueFwdINS6_IJS8_SA_S9_EEENS6_IJNS7_ILi1EEESI_SI_EEESC_SE_Li256ELb0ELb1ELb0ELb0EEENS1_19SingleTileSchedulerILb0ELb0ELb1ELi128EEEEEEEEEvNT_6ParamsE)
        /*0158*/ 	.word	0x00000004


	//----- nvinfo : EIATTR_FRAME_SIZE
	.align		4
.L_68:
        /*015c*/ 	.byte	0x04, 0x11
        /*015e*/ 	.short	(.L_70 - .L_69)
	.align		4
.L_69:
        /*0160*/ 	.word	index@(_ZN7cutlass13device_kernelIN5flash19enable_sm80_to_sm89INS1_16FlashAttnFwdSm80INS1_25CollectiveMainloopFwdSm80ILi8ELi1ELb1EN4cute5tupleIJNS5_1CILi128EEENS7_ILi48EEENS7_ILi256EEEEEELi256ENS_10bfloat16_tEfNS_4arch4Sm80ELb0ELb1ELb1ELb0ELb0ELb0ELb1ELb0EEENS1_21CollectiveEpilogueFwdINS6_IJS8_SA_S9_EEENS6_IJNS7_ILi1EEESI_SI_EEESC_SE_Li256ELb0ELb1ELb0ELb0EEENS1_19SingleTileSchedulerILb0ELb0ELb1ELi128EEEEEEEEEvNT_6ParamsE)
        /*0164*/ 	.word	0x00000000


	//----- nvinfo : EIATTR_REGCOUNT
	.align		4
.L_70:
        /*0168*/ 	.byte	0x04, 0x2f
        /*016a*/ 	.short	(.L_72 - .L_71)
	.align		4
.L_71:
        /*016c*/ 	.word	index@(_ZN7cutlass13device_kernelIN5flash19enable_sm80_to_sm89INS1_16FlashAttnFwdSm80INS1_25CollectiveMainloopFwdSm80ILi8ELi1ELb0EN4cute5tupleIJNS5_1CILi128EEENS7_ILi32EEENS7_ILi256EEEEEELi256ENS_10bfloat16_tEfNS_4arch4Sm80ELb0ELb0ELb1ELb1ELb0ELb1ELb1ELb0EEENS1_21CollectiveEpilogueFwdINS6_IJS8_SA_S9_EEENS6_IJNS7_ILi1EEESI_SI_EEESC_SE_Li256ELb1ELb1ELb0ELb0EEENS1_19SingleTileSchedulerILb1ELb0ELb1ELi128EEEEEEEEEvNT_6ParamsE)
        /*0170*/ 	.word	0x00000004


	//----- nvinfo : EIATTR_FRAME_SIZE
	.align		4
.L_72:
        /*0174*/ 	.byte	0x04, 0x11
        /*0176*/ 	.short	(.L_74 - .L_73)
	.align		4
.L_73:
        /*0178*/ 	.word	index@(_ZN7cutlass13device_kernelIN5flash19enable_sm80_to_sm89INS1_16FlashAttnFwdSm80INS1_25CollectiveMainloopFwdSm80ILi8ELi1ELb0EN4cute5tupleIJNS5_1CILi128EEENS7_ILi32EEENS7_ILi256EEEEEELi256ENS_10bfloat16_tEfNS_4arch4Sm80ELb0ELb0ELb1ELb1ELb0ELb1ELb1ELb0EEENS1_21CollectiveEpilogueFwdINS6_IJS8_SA_S9_EEENS6_IJNS7_ILi1EEESI_SI_EEESC_SE_Li256ELb1ELb1ELb0ELb0EEENS1_19SingleTileSchedulerILb1ELb0ELb1ELi128EEEEEEEEEvNT_6ParamsE)
        /*017c*/ 	.word	0x00000000


	//----- nvinfo : EIATTR_REGCOUNT
	.align		4
.L_74:
        /*0180*/ 	.byte	0x04, 0x2f
        /*0182*/ 	.short	(.L_76 - .L_75)
	.align		4
.L_75:
        /*0184*/ 	.word	index@(_ZN7cutlass13device_kernelIN5flash19enable_sm80_to_sm89INS1_16FlashAttnFwdSm80INS1_25CollectiveMainloopFwdSm80ILi8ELi1ELb1EN4cute5tupleIJNS5_1CILi128EEENS7_ILi64EEENS7_ILi256EEEEEELi256ENS_10bfloat16_tEfNS_4arch4Sm80ELb0ELb0ELb1ELb1ELb0ELb0ELb1ELb0EEENS1_21CollectiveEpilogueFwdINS6_IJS8_SA_S9_EEENS6_IJNS7_ILi1EEESI_SI_EEESC_SE_Li256ELb1ELb1ELb0ELb0EEENS1_19SingleTileSchedulerILb1ELb0ELb1ELi128EEEEEEEEEvNT_6ParamsE)
        /*0188*/ 	.word	0x00000004


	//----- nvinfo : EIATTR_FRAME_SIZE
	.align		4
.L_76:
        /*018c*/ 	.byte	0x04, 0x11
        /*018e*/ 	.short	(.L_78 - .L_77)
	.align		4
.L_77:
        /*0190*/ 	.word	index@(_ZN7cutlass13device_kernelIN5flash19enable_sm80_to_sm89INS1_16FlashAttnFwdSm80INS1_25CollectiveMainloopFwdSm80ILi8ELi1ELb1EN4cute5tupleIJNS5_1CILi128EEENS7_ILi64EEENS7_ILi256EEEEEELi256ENS_10bfloat16_tEfNS_4arch4Sm80ELb0ELb0ELb1ELb1ELb0ELb0ELb1ELb0EEENS1_21CollectiveEpilogueFwdINS6_IJS8_SA_S9_EEENS6_IJNS7_ILi1EEESI_SI_EEESC_SE_Li256ELb1ELb1ELb0ELb0EEENS1_19SingleTileSchedulerILb1ELb0ELb1ELi128EEEEEEEEEvNT_6ParamsE)
        /*0194*/ 	.word	0x00000000


	//----- nvinfo : EIATTR_REGCOUNT
	.align		4
.L_78:
        /*0198*/ 	.byte	0x04, 0x2f
        /*019a*/ 	.short	(.L_80 - .L_79)
	.align		4
.L_79:
        /*019c*/ 	.word	index@(_ZN7cutlass13device_kernelIN5flash19enable_sm80_to_sm89INS1_16FlashAttnFwdSm80INS1_25CollectiveMainloopFwdSm80ILi8ELi1ELb1EN4cute5tupleIJNS5_1CILi128EEENS7_ILi64EEENS7_ILi256EEEEEELi256ENS_10bfloat16_tEfNS_4arch4Sm80ELb0ELb0ELb1ELb0ELb0ELb0ELb1ELb0EEENS1_21CollectiveEpilogueFwdINS6_IJS8_SA_S9_EEENS6_IJNS7_ILi1EEESI_SI_EEESC_SE_Li256ELb0ELb1ELb0ELb0EEENS1_19SingleTileSchedulerILb0ELb0ELb1ELi128EEEEEEEEEvNT_6ParamsE)
        /*01a0*/ 	.word	0x00000004


	//----- nvinfo : EIATTR_FRAME_SIZE
	.align		4
.L_80:
        /*01a4*/ 	.byte	0x04, 0x11
        /*01a6*/ 	.short	(.L_82 - .L_81)
	.align		4
.L_81:
        /*01a8*/ 	.word	index@(_ZN7cutlass13device_kernelIN5flash19enable_sm80_to_sm89INS1_16FlashAttnFwdSm80INS1_25CollectiveMainloopFwdSm80ILi8ELi1ELb1EN4cute5tupleIJNS5_1CILi128EEENS7_ILi64EEENS7_ILi256EEEEEELi256ENS_10bfloat16_tEfNS_4arch4Sm80ELb0ELb0ELb1ELb0ELb0ELb0ELb1ELb0EEENS1_21CollectiveEpilogueFwdINS6_IJS8_SA_S9_EEENS6_IJNS7_ILi1EEESI_SI_EEESC_SE_Li256ELb0ELb1ELb0ELb0EEENS1_19SingleTileSchedulerILb0ELb0ELb1ELi128EEEEEEEEEvNT_6ParamsE)
        /*01ac*/ 	.word	0x00000000


	//----- nvinfo : EIATTR_MIN_STACK_SIZE
	.align		4
.L_82:
        /*01b0*/ 	.byte	0x04, 0x12
        /*01b2*/ 	.short	(.L_84 - .L_83)
	.align		4
.L_83:
        /*01b4*/ 	.word	index@(_ZN7cutlass13device_kernelIN5flash19enable_sm80_to_sm89INS1_16FlashAttnFwdSm80INS1_25CollectiveMainloopFwdSm80ILi8ELi1ELb1EN4cute5tupleIJNS5_1CILi128EEENS7_ILi64EEENS7_ILi256EEEEEELi256ENS_10bfloat16_tEfNS_4arch4Sm80ELb0ELb0ELb1ELb0ELb0ELb0ELb1ELb0EEENS1_21CollectiveEpilogueFwdINS6_IJS8_SA_S9_EEENS6_IJNS7_ILi1EEESI_SI_EEESC_SE_Li256ELb0ELb1ELb0ELb0EEENS1_19SingleTileSchedulerILb0ELb0ELb1ELi128EEEEEEEEEvNT_6ParamsE)
        /*01b8*/ 	.word	0x00000000


	//----- nvinfo : EIATTR_MIN_STACK_SIZE
	.align		4
.L_84:
        /*01bc*/ 	.byte	0x04, 0x12
        /*01be*/ 	.short	(.L_86 - .L_85)
	.align		4
.L_85:
        /*01c0*/ 	.word	index@(_ZN7cutlass13device_kernelIN5flash19enable_sm80_to_sm89INS1_16FlashAttnFwdSm80INS1_25CollectiveMainloopFwdSm80ILi8ELi1ELb1EN4cute5tupleIJNS5_1CILi128EEENS7_ILi64EEENS7_ILi256EEEEEELi256ENS_10bfloat16_tEfNS_4arch4Sm80ELb0ELb0ELb1ELb1ELb0ELb0ELb1ELb0EEENS1_21CollectiveEpilogueFwdINS6_IJS8_SA_S9_EEENS6_IJNS7_ILi1EEESI_SI_EEESC_SE_Li256ELb1ELb1ELb0ELb0EEENS1_19SingleTileSchedulerILb1ELb0ELb1ELi128EEEEEEEEEvNT_6ParamsE)
        /*01c4*/ 	.word	0x00000000


	//----- nvinfo : EIATTR_MIN_STACK_SIZE
	.align		4
.L_86:
        /*01c8*/ 	.byte	0x04, 0x12
        /*01ca*/ 	.short	(.L_88 - .L_87)
	.align		4
.L_87:
        /*01cc*/ 	.word	index@(_ZN7cutlass13device_kernelIN5flash19enable_sm80_to_sm89INS1_16FlashAttnFwdSm80INS1_25CollectiveMainloopFwdSm80ILi8ELi1ELb0EN4cute5tupleIJNS5_1CILi128EEENS7_ILi32EEENS7_ILi256EEEEEELi256ENS_10bfloat16_tEfNS_4arch4Sm80ELb0ELb0ELb1ELb1ELb0ELb1ELb1ELb0EEENS1_21CollectiveEpilogueFwdINS6_IJS8_SA_S9_EEENS6_IJNS7_ILi1EEESI_SI_EEESC_SE_Li256ELb1ELb1ELb0ELb0EEENS1_19SingleTileSchedulerILb1ELb0ELb1ELi128EEEEEEEEEvNT_6ParamsE)
        /*01d0*/ 	.word	0x00000000


	//----- nvinfo : EIATTR_MIN_STACK_SIZE
	.align		4
.L_88:
        /*01d4*/ 	.byte	0x04, 0x12
        /*01d6*/ 	.short	(.L_90 - .L_89)
	.align		4
.L_89:
        /*01d8*/ 	.word	index@(_ZN7cutlass13device_kernelIN5flash19enable_sm80_to_sm89INS1_16FlashAttnFwdSm80INS1_25CollectiveMainloopFwdSm80ILi8ELi1ELb1EN4cute5tupleIJNS5_1CILi128EEENS7_ILi48EEENS7_ILi256EEEEEELi256ENS_10bfloat16_tEfNS_4arch4Sm80ELb0ELb1ELb1ELb0ELb0ELb0ELb1ELb0EEENS1_21CollectiveEpilogueFwdINS6_IJS8_SA_S9_EEENS6_IJNS7_ILi1EEESI_SI_EEESC_SE_Li256ELb0ELb1ELb0ELb0EEENS1_19SingleTileSchedulerILb0ELb0ELb1ELi128EEEEEEEEEvNT_6ParamsE)
        /*01dc*/ 	.word	0x00000000


	//----- nvinfo : EIATTR_MIN_STACK_SIZE
	.align		4
.L_90:
        /*01e0*/ 	.byte	0x04, 0x12
        /*01e2*/ 	.short	(.L_92 - .L_91)
	.align		4
.L_91:
        /*01e4*/ 	.word	index@(_ZN7cutlass13device_kernelIN5flash19enable_sm80_to_sm89INS1_16FlashAttnFwdSm80INS1_25CollectiveMainloopFwdSm80ILi8ELi1ELb1EN4cute5tupleIJNS5_1CILi128EEENS7_ILi48EEENS7_ILi256EEEEEELi256ENS_10bfloat16_tEfNS_4arch4Sm80ELb0ELb1ELb1ELb1ELb0ELb0ELb1ELb0EEENS1_21CollectiveEpilogueFwdINS6_IJS8_SA_S9_EEENS6_IJNS7_ILi1EEESI_SI_EEESC_SE_Li256ELb1ELb1ELb0ELb0EEENS1_19SingleTileSchedulerILb1ELb0ELb1ELi128EEEEEEEEEvNT_6ParamsE)
        /*01e8*/ 	.word	0x00000000


	//----- nvinfo : EIATTR_MIN_STACK_SIZE
	.align		4
.L_92:
        /*01ec*/ 	.byte	0x04, 0x12
        /*01ee*/ 	.short	(.L_94 - .L_93)
	.align		4
.L_93:
        /*01f0*/ 	.word	index@(_ZN7cutlass13device_kernelIN5flash19enable_sm80_to_sm89INS1_16FlashAttnFwdSm80INS1_25CollectiveMainloopFwdSm80ILi8ELi1ELb0EN4cute5tupleIJNS5_1CILi128EEENS7_ILi32EEENS7_ILi256EEEEEELi256ENS_10bfloat16_tEfNS_4arch4Sm80ELb0ELb1ELb1ELb1ELb0ELb1ELb1ELb0EEENS1_21CollectiveEpilogueFwdINS6_IJS8_SA_S9_EEENS6_IJNS7_ILi1EEESI_SI_EEESC_SE_Li256ELb1ELb1ELb0ELb0EEENS1_19SingleTileSchedulerILb1ELb0ELb1ELi128EEEEEEEEEvNT_6ParamsE)
        /*01f4*/ 	.word	0x00000000


	//----- nvinfo : EIATTR_MIN_STACK_SIZE
	.align		4
.L_94:
        /*01f8*/ 	.byte	0x04, 0x12
        /*01fa*/ 	.short	(.L_96 - .L_95)
	.align		4
.L_95:
        /*01fc*/ 	.word	index@(_ZN7cutlass13device_kernelIN5flash19enable_sm80_to_sm89INS1_16FlashAttnFwdSm80INS1_25CollectiveMainloopFwdSm80ILi8ELi1ELb1EN4cute5tupleIJNS5_1CILi128EEENS7_ILi64EEENS7_ILi256EEEEEELi256ENS_10bfloat16_tEfNS_4arch4Sm80ELb1ELb0ELb1ELb0ELb0ELb0ELb1ELb0EEENS1_21CollectiveEpilogueFwdINS6_IJS8_SA_S9_EEENS6_IJNS7_ILi1EEESI_SI_EEESC_SE_Li256ELb0ELb1ELb0ELb0EEENS1_30DynamicPersistentTileSchedulerILi256ELi256ELb0ELb1ELb0EEEEEEEEEvNT_6ParamsE)
        /*0200*/ 	.word	0x00000000


	//----- nvinfo : EIATTR_MIN_STACK_SIZE
	.align		4
.L_96:
        /*0204*/ 	.byte	0x04, 0x12
        /*0206*/ 	.short	(.L_98 - .L_97)
	.align		4
.L_97:
        /*0208*/ 	.word	index@(_ZN7cutlass13device_kernelIN5flash19enable_sm80_to_sm89INS1_16FlashAttnFwdSm80INS1_25CollectiveMainloopFwdSm80ILi8ELi1ELb1EN4cute5tupleIJNS5_1CILi128EEENS7_ILi64EEENS7_ILi256EEEEEELi256ENS_10bfloat16_tEfNS_4arch4Sm80ELb1ELb0ELb1ELb1ELb0ELb0ELb1ELb0EEENS1_21CollectiveEpilogueFwdINS6_IJS8_SA_S9_EEENS6_IJNS7_ILi1EEESI_SI_EEESC_SE_Li256ELb1ELb1ELb0ELb0EEENS1_19SingleTileSchedulerILb1ELb0ELb1ELi128EEEEEEEEEvNT_6ParamsE)
        /*020c*/ 	.word	0x00000000


	//----- nvinfo : EIATTR_MIN_STACK_SIZE
	.align		4
.L_98:
        /*0210*/ 	.byte	0x04, 0x12
        /*0212*/ 	.short	(.L_100 - .L_99)
	.align		4
.L_99:
        /*0214*/ 	.word	index@(_ZN7cutlass13device_kernelIN5flash19enable_sm80_to_sm89INS1_16FlashAttnFwdSm80INS1_25CollectiveMainloopFwdSm80ILi8ELi1ELb0EN4cute5tupleIJNS5_1CILi128EEENS7_ILi32EEENS7_ILi256EEEEEELi256ENS_10bfloat16_tEfNS_4arch4Sm80ELb1ELb0ELb1ELb1ELb0ELb1ELb1ELb0EEENS1_21CollectiveEpilogueFwdINS6_IJS8_SA_S9_EEENS6_IJNS7_ILi1EEESI_SI_EEESC_SE_Li256ELb1ELb1ELb0ELb0EEENS1_19SingleTileSchedulerILb1ELb0ELb1ELi128EEEEEEEEEvNT_6ParamsE)
        /*0218*/ 	.word	0x00000000


	//----- nvinfo : EIATTR_MIN_STACK_SIZE
	.align		4
.L_100:
        /*021c*/ 	.byte	0x04, 0x12
        /*021e*/ 	.short	(.L_102 - .L_101)
	.align		4
.L_101:
        /*0220*/ 	.word	index@(_ZN7cutlass13device_kernelIN5flash19enable_sm80_to_sm89INS1_16FlashAttnFwdSm80INS1_25CollectiveMainloopFwdSm80ILi8ELi1ELb0EN4cute5tupleIJNS5_1CILi128EEENS7_ILi96EEENS7_ILi256EEEEEELi256ENS_10bfloat16_tEfNS_4arch4Sm80ELb0ELb0ELb1ELb0ELb0ELb0ELb1ELb0EEENS1_21CollectiveEpilogueFwdINS6_IJS8_SA_S9_EEENS6_IJNS7_ILi1EEESI_SI_EEESC_SE_Li256ELb0ELb1ELb0ELb0EEENS1_19SingleTileSchedulerILb0ELb0ELb1ELi128EEEEEEEEEvNT_6ParamsE)
        /*0224*/ 	.word	0x00000000


	//----- nvinfo : EIATTR_MIN_STACK_SIZE
	.align		4
.L_102:
        /*0228*/ 	.byte	0x04, 0x12
        /*022a*/ 	.short	(.L_104 - .L_103)
	.align		4
.L_103:
        /*022c*/ 	.word	index@(_ZN7cutlass13device_kernelIN5flash19enable_sm80_to_sm89INS1_16FlashAttnFwdSm80INS1_25CollectiveMainloopFwdSm80ILi8ELi1ELb0EN4cute5tupleIJNS5_1CILi128EEENS7_ILi96EEENS7_ILi256EEEEEELi256ENS_10bfloat16_tEfNS_4arch4Sm80ELb0ELb0ELb1ELb1ELb0ELb0ELb1ELb0EEENS1_21CollectiveEpilogueFwdINS6_IJS8_SA_S9_EEENS6_IJNS7_ILi1EEESI_SI_EEESC_SE_Li256ELb1ELb1ELb0ELb0EEENS1_19SingleTileSchedulerILb1ELb0ELb1ELi128EEEEEEEEEvNT_6ParamsE)
        /*0230*/ 	.word	0x00000000


	//----- nvinfo : EIATTR_MIN_STACK_SIZE
	.align		4
.L_104:
        /*0234*/ 	.byte	0x04, 0x12
        /*0236*/ 	.short	(.L_106 - .L_105)
	.align		4
.L_105:
        /*0238*/ 	.word	index@(_ZN7cutlass13device_kernelIN5flash19enable_sm80_to_sm89INS1_16FlashAttnFwdSm80INS1_25CollectiveMainloopFwdSm80ILi8ELi1ELb0EN4cute5tupleIJNS5_1CILi128EEENS7_ILi48EEENS7_ILi256EEEEEELi256ENS_10bfloat16_tEfNS_4arch4Sm80ELb0ELb0ELb1ELb1ELb0ELb1ELb1ELb0EEENS1_21CollectiveEpilogueFwdINS6_IJS8_SA_S9_EEENS6_IJNS7_ILi1EEESI_SI_EEESC_SE_Li256ELb1ELb1ELb0ELb0EEENS1_19SingleTileSchedulerILb1ELb0ELb1ELi128EEEEEEEEEvNT_6ParamsE)
        /*023c*/ 	.word	0x00000000


	//----- nvinfo : EIATTR_MIN_STACK_SIZE
	.align		4
.L_106:
        /*0240*/ 	.byte	0x04, 0x12
        /*0242*/ 	.short	(.L_108 - .L_107)
	.align		4
.L_107:
        /*0244*/ 	.word	index@(_ZN7cutlass13device_kernelIN5flash19enable_sm80_to_sm89INS1_16FlashAttnFwdSm80INS1_25CollectiveMainloopFwdSm80ILi8ELi1ELb0EN4cute5tupleIJNS5_1CILi128EEENS7_ILi64EEENS7_ILi256EEEEEELi256ENS_10bfloat16_tEfNS_4arch4Sm80ELb0ELb1ELb1ELb0ELb0ELb0ELb1ELb0EEENS1_21CollectiveEpilogueFwdINS6_IJS8_SA_S9_EEENS6_IJNS7_ILi1EEESI_SI_EEESC_SE_Li256ELb0ELb1ELb0ELb0EEENS1_19SingleTileSchedulerILb0ELb0ELb1ELi128EEEEEEEEEvNT_6ParamsE)
        /*0248*/ 	.word	0x00000000


	//----- nvinfo : EIATTR_MIN_STACK_SIZE
	.align		4
.L_108:
        /*024c*/ 	.byte	0x04, 0x12
        /*024e*/ 	.short	(.L_110 - .L_109)
	.align		4
.L_109:
        /*0250*/ 	.word	index@(_ZN7cutlass13device_kernelIN5flash19enable_sm80_to_sm89INS1_16FlashAttnFwdSm80INS1_25CollectiveMainloopFwdSm80ILi8ELi1ELb0EN4cute5tupleIJNS5_1CILi128EEENS7_ILi64EEENS7_ILi256EEEEEELi256ENS_10bfloat16_tEfNS_4arch4Sm80ELb0ELb1ELb1ELb1ELb0ELb0ELb1ELb0EEENS1_21CollectiveEpilogueFwdINS6_IJS8_SA_S9_EEENS6_IJNS7_ILi1EEESI_SI_EEESC_SE_Li256ELb1ELb1ELb0ELb0EEENS1_19SingleTileSchedulerILb1ELb0ELb1ELi128EEEEEEEEEvNT_6ParamsE)
        /*0254*/ 	.word	0x00000000


	//----- nvinfo : EIATTR_MIN_STACK_SIZE
	.align		4
.L_110:
        /*0258*/ 	.byte	0x04, 0x12
        /*025a*/ 	.short	(.L_112 - .L_111)
	.align		4
.L_111:
        /*025c*/ 	.word	index@(_ZN7cutlass13device_kernelIN5flash19enable_sm80_to_sm89INS1_16FlashAttnFwdSm80INS1_25CollectiveMainloopFwdSm80ILi8ELi1ELb0EN4cute5tupleIJNS5_1CILi128EEENS7_ILi48EEENS7_ILi256EEEEEELi256ENS_10bfloat16_tEfNS_4arch4Sm80ELb0ELb1ELb1ELb1ELb0ELb1ELb1ELb0EEENS1_21CollectiveEpilogueFwdINS6_IJS8_SA_S9_EEENS6_IJNS7_ILi1EEESI_SI_EEESC_SE_Li256ELb1ELb1ELb0ELb0EEENS1_19SingleTileSchedulerILb1ELb0ELb1ELi128EEEEEEEEEvNT_6ParamsE)
        /*0260*/ 	.word	0x00000000


	//----- nvinfo : EIATTR_MIN_STACK_SIZE
	.align		4
.L_112:
        /*0264*/ 	.byte	0x04, 0x12
        /*0266*/ 	.short	(.L_114 - .L_113)
	.align		4
.L_113:
        /*0268*/ 	.word	index@(_ZN7cutlass13device_kernelIN5flash19enable_sm80_to_sm89INS1_16FlashAttnFwdSm80INS1_25CollectiveMainloopFwdSm80ILi8ELi1ELb0EN4cute5tupleIJNS5_1CILi128EEENS7_ILi96EEENS7_ILi256EEEEEELi256ENS_10bfloat16_tEfNS_4arch4Sm80ELb1ELb0ELb1ELb0ELb0ELb0ELb1ELb0EEENS1_21CollectiveEpilogueFwdINS6_IJS8_SA_S9_EEENS6_IJNS7_ILi1EEESI_SI_EEESC_SE_Li256ELb0ELb1ELb0ELb0EEENS1_30DynamicPersistentTileSchedulerILi256ELi256ELb0ELb1ELb0EEEEEEEEEvNT_6ParamsE)
        /*026c*/ 	.word	0x00000000


	//----- nvinfo : EIATTR_MIN_STACK_SIZE
	.align		4
.L_114:
        /*0270*/ 	.byte	0x04, 0x12
        /*0272*/ 	.short	(.L_116 - .L_115)
	.align		4
.L_115:
        /*0274*/ 	.word	index@(_ZN7cutlass13device_kernelIN5flash19enable_sm80_to_sm89INS1_16FlashAttnFwdSm80INS1_25CollectiveMainloopFwdSm80ILi8ELi1ELb0EN4cute5tupleIJNS5_1CILi128EEENS7_ILi96EEENS7_ILi256EEEEEELi256ENS_10bfloat16_tEfNS_4arch4Sm80ELb1ELb0ELb1ELb1ELb0ELb0ELb1ELb0EEENS1_21CollectiveEpilogueFwdINS6_IJS8_SA_S9_EEENS6_IJNS7_ILi1EEESI_SI_EEESC_SE_Li256ELb1ELb1ELb0ELb0EEENS1_19SingleTileSchedulerILb1ELb0ELb1ELi128EEEEEEEEEvNT_6ParamsE)
        /*0278*/ 	.word	0x00000000


	//----- nvinfo : EIATTR_MIN_STACK_SIZE
	.align		4
.L_116:
        /*027c*/ 	.byte	0x04, 0x12
        /*027e*/ 	.short	(.L_118 - .L_117)
	.align		4
.L_117:
        /*0280*/ 	.word	index@(_ZN7cutlass13device_kernelIN5flash19enable_sm80_to_sm89INS1_16FlashAttnFwdSm80INS1_25CollectiveMainloopFwdSm80ILi8ELi1ELb0EN4cute5tupleIJNS5_1CILi128EEENS7_ILi48EEENS7_ILi256EEEEEELi256ENS_10bfloat16_tEfNS_4arch4Sm80ELb1ELb0ELb1ELb1ELb0ELb1ELb1ELb0EEENS1_21CollectiveEpilogueFwdINS6_IJS8_SA_S9_EEENS6_IJNS7_ILi1EEESI_SI_EEESC_SE_Li256ELb1ELb1ELb0ELb0EEENS1_19SingleTileSchedulerILb1ELb0ELb1ELi128EEEEEEEEEvNT_6ParamsE)
        /*0284*/ 	.word	0x00000000
.L_118:


//--------------------- .nv.compat                --------------------------
	.section	.nv.compat,"",@"SHT_CUDA_COMPAT_INFO"
	.align	4
        /*0000*/ 	.byte	0x02, 0x09, 0x01, 0x00, 0x02, 0x02, 0x01, 0x00, 0x02, 0x05, 0x05, 0x00, 0x03, 0x07, 0x01, 0x01
        /*0010*/ 	.byte	0x02, 0x03, 0x00, 0x00, 0x02, 0x06, 0x01, 0x00, 0x04, 0x0b, 0x08, 0x00, 0x00, 0x00, 0x00, 0x00
        /*0020*/ 	.byte	0x00, 0x00, 0x00, 0x00


//--------------------- .nv.info._ZN7cutlass13device_kernelIN5flash19enable_sm80_to_sm89INS1_16FlashAttnFwdSm80INS1_25CollectiveMainloopFwdSm80ILi8ELi1ELb1EN4cute5tupleIJNS5_1CILi128EEENS7_ILi64EEENS7_ILi256EEEEEELi256ENS_10bfloat16_tEfNS_4arch4Sm80ELb0ELb0ELb1ELb0ELb0ELb0ELb1ELb0EEENS1_21CollectiveEpilogueFwdINS6_IJS8_SA_S9_EEENS6_IJNS7_ILi1EEESI_SI_EEESC_SE_Li256ELb0ELb1ELb0ELb0EEENS1_19SingleTileSchedulerILb0ELb0ELb1ELi128EEEEEEEEEvNT_6ParamsE --------------------------
	.section	.nv.info._ZN7cutlass13device_kernelIN5flash19enable_sm80_to_sm89INS1_16FlashAttnFwdSm80INS1_25CollectiveMainloopFwdSm80ILi8ELi1ELb1EN4cute5tupleIJNS5_1CILi128EEENS7_ILi64EEENS7_ILi256EEEEEELi256ENS_10bfloat16_tEfNS_4arch4Sm80ELb0ELb0ELb1ELb0ELb0ELb0ELb1ELb0EEENS1_21CollectiveEpilogueFwdINS6_IJS8_SA_S9_EEENS6_IJNS7_ILi1EEESI_SI_EEESC_SE_Li256ELb0ELb1ELb0ELb0EEENS1_19SingleTileSchedulerILb0ELb0ELb1ELi128EEEEEEEEEvNT_6ParamsE,"",@"SHT_CUDA_INFO"
	.sectionflags	@""
	.align	4


	//----- nvinfo : EIATTR_CUDA_API_VERSION
	.align		4
        /*0000*/ 	.byte	0x04, 0x37
        /*0002*/ 	.short	(.L_120 - .L_119)
.L_119:
        /*0004*/ 	.word	0x00000082


	//----- nvinfo : EIATTR_KPARAM_INFO
	.align		4
.L_120:
        /*0008*/ 	.byte	0x04, 0x17
        /*000a*/ 	.short	(.L_122 - .L_121)
.L_121:
        /*000c*/ 	.word	0x00000000
        /*0010*/ 	.short	0x0000
        /*0012*/ 	.short	0x0000
        /*0014*/ 	.byte	0x00, 0xf0, 0x61, 0x10


	//----- nvinfo : EIATTR_SPARSE_MMA_MASK
	.align		4
.L_122:
        /*0018*/ 	.byte	0x03, 0x50
        /*001a*/ 	.short	0x0000


	//----- nvinfo : EIATTR_MAXREG_COUNT
	.align		4
        /*001c*/ 	.byte	0x03, 0x1b
        /*001e*/ 	.short	0x00ff


	//----- nvinfo : EIATTR_MERCURY_ISA_VERSION
	.align		4
        /*0020*/ 	.byte	0x03, 0x5f
        /*0022*/ 	.short	0x0101


	//----- nvinfo : EIATTR_VRC_CTA_INIT_COUNT
	.align		4
        /*0024*/ 	.byte	0x02, 0x4a
	.zero		1
	.zero		1


	//----- nvinfo : EIATTR_EXIT_INSTR_OFFSETS
	.align		4
        /*0028*/ 	.byte	0x04, 0x1c
        /*002a*/ 	.short	(.L_124 - .L_123)


	//   ....[0]....
.L_123:
        /*002c*/ 	.word	0x00000010


	//----- nvinfo : EIATTR_MAX_THREADS
	.align		4
.L_124:
        /*0030*/ 	.byte	0x04, 0x05
        /*0032*/ 	.short	(.L_126 - .L_125)
.L_125:
        /*0034*/ 	.word	0x00000100
        /*0038*/ 	.word	0x00000001
        /*003c*/ 	.word	0x00000001


	//----- nvinfo : EIATTR_CBANK_PARAM_SIZE
	.align		4
.L_126:
        /*0040*/ 	.byte	0x03, 0x19
        /*0042*/ 	.short	0x0418


	//----- nvinfo : EIATTR_PARAM_CBANK
	.align		4
        /*0044*/ 	.byte	0x04, 0x0a
        /*0046*/ 	.short	(.L_128 - .L_127)
	.align		4
.L_127:
        /*0048*/ 	.word	index@(.nv.constant0._ZN7cutlass13device_kernelIN5flash19enable_sm80_to_sm89INS1_16FlashAttnFwdSm80INS1_25CollectiveMainloopFwdSm80ILi8ELi1ELb1EN4cute5tupleIJNS5_1CILi128EEENS7_ILi64EEENS7_ILi256EEEEEELi256ENS_10bfloat16_tEfNS_4arch4Sm80ELb0ELb0ELb1ELb0ELb0ELb0ELb1ELb0EEENS1_21CollectiveEpilogueFwdINS6_IJS8_SA_S9_EEENS6_IJNS7_ILi1EEESI_SI_EEESC_SE_Li256ELb0ELb1ELb0ELb0EEENS1_19SingleTileSchedulerILb0ELb0ELb1ELi128EEEEEEEEEvNT_6ParamsE)
        /*004c*/ 	.short	0x0380
        /*004e*/ 	.short	0x0418


	//----- nvinfo : EIATTR_SW_WAR
	.align		4
.L_128:
        /*0050*/ 	.byte	0x04, 0x36
        /*0052*/ 	.short	(.L_130 - .L_129)
.L_129:
        /*0054*/ 	.word	0x00000008
.L_130:


//--------------------- .nv.info._ZN7cutlass13device_kernelIN5flash19enable_sm80_to_sm89INS1_16FlashAttnFwdSm80INS1_25CollectiveMainloopFwdSm80ILi8ELi1ELb1EN4cute5tupleIJNS5_1CILi128EEENS7_ILi64EEENS7_ILi256EEEEEELi256ENS_10bfloat16_tEfNS_4arch4Sm80ELb0ELb0ELb1ELb1ELb0ELb0ELb1ELb0EEENS1_21CollectiveEpilogueFwdINS6_IJS8_SA_S9_EEENS6_IJNS7_ILi1EEESI_SI_EEESC_SE_Li256ELb1ELb1ELb0ELb0EEENS1_19SingleTileSchedulerILb1ELb0ELb1ELi128EEEEEEEEEvNT_6ParamsE --------------------------
	.section	.nv.info._ZN7cutlass13device_kernelIN5flash19enable_sm80_to_sm89INS1_16FlashAttnFwdSm80INS1_25CollectiveMainloopFwdSm80ILi8ELi1ELb1EN4cute5tupleIJNS5_1CILi128EEENS7_ILi64EEENS7_ILi256EEEEEELi256ENS_10bfloat16_tEfNS_4arch4Sm80ELb0ELb0ELb1ELb1ELb0ELb0ELb1ELb0EEENS1_21CollectiveEpilogueFwdINS6_IJS8_SA_S9_EEENS6_IJNS7_ILi1EEESI_SI_EEESC_SE_Li256ELb1ELb1ELb0ELb0EEENS1_19SingleTileSchedulerILb1ELb0ELb1ELi128EEEEEEEEEvNT_6ParamsE,"",@"SHT_CUDA_INFO"
	.sectionflags	@""
	.align	4


	//----- nvinfo : EIATTR_CUDA_API_VERSION
	.align		4
        /*0000*/ 	.byte	0x04, 0x37
        /*0002*/ 	.short	(.L_132 - .L_131)
.L_131:
        /*0004*/ 	.word	0x00000082


	//----- nvinfo : EIATTR_KPARAM_INFO
	.align		4
.L_132:
        /*0008*/ 	.byte	0x04, 0x17
        /*000a*/ 	.short	(.L_134 - .L_133)
.L_133:
        /*000c*/ 	.word	0x00000000
        /*0010*/ 	.short	0x0000
        /*0012*/ 	.short	0x0000
        /*0014*/ 	.byte	0x00, 0xf0, 0x61, 0x10


	//----- nvinfo : EIATTR_SPARSE_MMA_MASK
	.align		4
.L_134:
        /*0018*/ 	.byte	0x03, 0x50
        /*001a*/ 	.short	0x0000


	//----- nvinfo : EIATTR_MAXREG_COUNT
	.align		4
        /*001c*/ 	.byte	0x03, 0x1b
        /*001e*/ 	.short	0x00ff


	//----- nvinfo : EIATTR_MERCURY_ISA_VERSION
	.align		4
        /*0020*/ 	.byte	0x03, 0x5f
        /*0022*/ 	.short	0x0101


	//----- nvinfo : EIATTR_VRC_CTA_INIT_COUNT
	.align		4
        /*0024*/ 	.byte	0x02, 0x4a
	.zero		1
	.zero		1


	//----- nvinfo : EIATTR_EXIT_INSTR_OFFSETS
	.align		4
        /*0028*/ 	.byte	0x04, 0x1c
        /*002a*/ 	.short	(.L_136 - .L_135)


	//   ....[0]....
.L_135:
        /*002c*/ 	.word	0x00000010


	//----- nvinfo : EIATTR_MAX_THREADS
	.align		4
.L_136:
        /*0030*/ 	.byte	0x04, 0x05
        /*0032*/ 	.short	(.L_138 - .L_137)
.L_137:
        /*0034*/ 	.word	0x00000100
        /*0038*/ 	.word	0x00000001
        /*003c*/ 	.word	0x00000001


	//----- nvinfo : EIATTR_CBANK_PARAM_SIZE
	.align		4
.L_138:
        /*0040*/ 	.byte	0x03, 0x19
        /*0042*/ 	.short	0x0418


	//----- nvinfo : EIATTR_PARAM_CBANK
	.align		4
        /*0044*/ 	.byte	0x04, 0x0a
        /*0046*/ 	.short	(.L_140 - .L_139)
	.align		4
.L_139:
        /*0048*/ 	.word	index@(.nv.constant0._ZN7cutlass13device_kernelIN5flash19enable_sm80_to_sm89INS1_16FlashAttnFwdSm80INS1_25CollectiveMainloopFwdSm80ILi8ELi1ELb1EN4cute5tupleIJNS5_1CILi128EEENS7_ILi64EEENS7_ILi256EEEEEELi256ENS_10bfloat16_tEfNS_4arch4Sm80ELb0ELb0ELb1ELb1ELb0ELb0ELb1ELb0EEENS1_21CollectiveEpilogueFwdINS6_IJS8_SA_S9_EEENS6_IJNS7_ILi1EEESI_SI_EEESC_SE_Li256ELb1ELb1ELb0ELb0EEENS1_19SingleTileSchedulerILb1ELb0ELb1ELi128EEEEEEEEEvNT_6ParamsE)
        /*004c*/ 	.short	0x0380
        /*004e*/ 	.short	0x0418


	//----- nvinfo : EIATTR_SW_WAR
	.align		4
.L_140:
        /*0050*/ 	.byte	0x04, 0x36
        /*0052*/ 	.short	(.L_142 - .L_141)
.L_141:
        /*0054*/ 	.word	0x00000008
.L_142:


//--------------------- .nv.info._ZN7cutlass13device_kernelIN5flash19enable_sm80_to_sm89INS1_16FlashAttnFwdSm80INS1_25CollectiveMainloopFwdSm80ILi8ELi1ELb0EN4cute5tupleIJNS5_1CILi128EEENS7_ILi32EEENS7_ILi256EEEEEELi256ENS_10bfloat16_tEfNS_4arch4Sm80ELb0ELb0ELb1ELb1ELb0ELb1ELb1ELb0EEENS1_21CollectiveEpilogueFwdINS6_IJS8_SA_S9_EEENS6_IJNS7_ILi1EEESI_SI_EEESC_SE_Li256ELb1ELb1ELb0ELb0EEENS1_19SingleTileSchedulerILb1ELb0ELb1ELi128EEEEEEEEEvNT_6ParamsE --------------------------
	.section	.nv.info._ZN7cutlass13device_kernelIN5flash19enable_sm80_to_sm89INS1_16FlashAttnFwdSm80INS1_25CollectiveMainloopFwdSm80ILi8ELi1ELb0EN4cute5tupleIJNS5_1CILi128EEENS7_ILi32EEENS7_ILi256EEEEEELi256ENS_10bfloat16_tEfNS_4arch4Sm80ELb0ELb0ELb1ELb1ELb0ELb1ELb1ELb0EEENS1_21CollectiveEpilogueFwdINS6_IJS8_SA_S9_EEENS6_IJNS7_ILi1EEESI_SI_EEESC_SE_Li256ELb1ELb1ELb0ELb0EEENS1_19SingleTileSchedulerILb1ELb0ELb1ELi128EEEEEEEEEvNT_6ParamsE,"",@"SHT_CUDA_INFO"
	.sectionflags	@""
	.align	4


	//----- nvinfo : EIATTR_CUDA_API_VERSION
	.align		4
        /*0000*/ 	.byte	0x04, 0x37
        /*0002*/ 	.short	(.L_144 - .L_143)
.L_143:
        /*0004*/ 	.word	0x00000082


	//----- nvinfo : EIATTR_KPARAM_INFO
	.align		4
.L_144:
        /*0008*/ 	.byte	0x04, 0x17
        /*000a*/ 	.short	(.L_146 - .L_145)
.L_145:
        /*000c*/ 	.word	0x00000000
        /*0010*/ 	.short	0x0000
        /*0012*/ 	.short	0x0000
        /*0014*/ 	.byte	0x00, 0xf0, 0x61, 0x10


	//----- nvinfo : EIATTR_SPARSE_MMA_MASK
	.align		4
.L_146:
        /*0018*/ 	.byte	0x03, 0x50
        /*001a*/ 	.short	0x0000


	//----- nvinfo : EIATTR_MAXREG_COUNT
	.align		4
        /*001c*/ 	.byte	0x03, 0x1b
        /*001e*/ 	.short	0x00ff


	//----- nvinfo : EIATTR_MERCURY_ISA_VERSION
	.align		4
        /*0020*/ 	.byte	0x03, 0x5f
        /*0022*/ 	.short	0x0101


	//----- nvinfo : EIATTR_VRC_CTA_INIT_COUNT
	.align		4
        /*0024*/ 	.byte	0x02, 0x4a
	.zero		1
	.zero		1


	//----- nvinfo : EIATTR_EXIT_INSTR_OFFSETS
	.align		4
        /*0028*/ 	.byte	0x04, 0x1c
        /*002a*/ 	.short	(.L_148 - .L_147)


	//   ....[0]....
.L_147:
        /*002c*/ 	.word	0x00000010


	//----- nvinfo : EIATTR_MAX_THREADS
	.align		4
.L_148:
        /*0030*/ 	.byte	0x04, 0x05
        /*0032*/ 	.short	(.L_150 - .L_149)
.L_149:
        /*0034*/ 	.word	0x00000100
        /*0038*/ 	.word	0x00000001
        /*003c*/ 	.word	0x00000001


	//----- nvinfo : EIATTR_CBANK_PARAM_SIZE
	.align		4
.L_150:
        /*0040*/ 	.byte	0x03, 0x19
        /*0042*/ 	.short	0x0418


	//----- nvinfo : EIATTR_PARAM_CBANK
	.align		4
        /*0044*/ 	.byte	0x04, 0x0a
        /*0046*/ 	.short	(.L_152 - .L_151)
	.align		4
.L_151:
        /*0048*/ 	.word	index@(.nv.constant0._ZN7cutlass13device_kernelIN5flash19enable_sm80_to_sm89INS1_16FlashAttnFwdSm80INS1_25CollectiveMainloopFwdSm80ILi8ELi1ELb0EN4cute5tupleIJNS5_1CILi128EEENS7_ILi32EEENS7_ILi256EEEEEELi256ENS_10bfloat16_tEfNS_4arch4Sm80ELb0ELb0ELb1ELb1ELb0ELb1ELb1ELb0EEENS1_21CollectiveEpilogueFwdINS6_IJS8_SA_S9_EEENS6_IJNS7_ILi1EEESI_SI_EEESC_SE_Li256ELb1ELb1ELb0ELb0EEENS1_19SingleTileSchedulerILb1ELb0ELb1ELi128EEEEEEEEEvNT_6ParamsE)
        /*004c*/ 	.short	0x0380
        /*004e*/ 	.short	0x0418


	//----- nvinfo : EIATTR_SW_WAR
	.align		4
.L_152:
        /*0050*/ 	.byte	0x04, 0x36
        /*0052*/ 	.short	(.L_154 - .L_153)
.L_153:
        /*0054*/ 	.word	0x00000008
.L_154:


//--------------------- .nv.info._ZN7cutlass13device_kernelIN5flash19enable_sm80_to_sm89INS1_16FlashAttnFwdSm80INS1_25CollectiveMainloopFwdSm80ILi8ELi1ELb1EN4cute5tupleIJNS5_1CILi128EEENS7_ILi48EEENS7_ILi256EEEEEELi256ENS_10bfloat16_tEfNS_4arch4Sm80ELb0ELb1ELb1ELb0ELb0ELb0ELb1ELb0EEENS1_21CollectiveEpilogueFwdINS6_IJS8_SA_S9_EEENS6_IJNS7_ILi1EEESI_SI_EEESC_SE_Li256ELb0ELb1ELb0ELb0EEENS1_19SingleTileSchedulerILb0ELb0ELb1ELi128EEEEEEEEEvNT_6ParamsE --------------------------
	.section	.nv.info._ZN7cutlass13device_kernelIN5flash19enable_sm80_to_sm89INS1_16FlashAttnFwdSm80INS1_25CollectiveMainloopFwdSm80ILi8ELi1ELb1EN4cute5tupleIJNS5_1CILi128EEENS7_ILi48EEENS7_ILi256EEEEEELi256ENS_10bfloat16_tEfNS_4arch4Sm80ELb0ELb1ELb1ELb0ELb0ELb0ELb1ELb0EEENS1_21CollectiveEpilogueFwdINS6_IJS8_SA_S9_EEENS6_IJNS7_ILi1EEESI_SI_EEESC_SE_Li256ELb0ELb1ELb0ELb0EEENS1_19SingleTileSchedulerILb0ELb0ELb1ELi128EEEEEEEEEvNT_6ParamsE,"",@"SHT_CUDA_INFO"
	.sectionflags	@""
	.align	4


	//----- nvinfo : EIATTR_CUDA_API_VERSION
	.align		4
        /*0000*/ 	.byte	0x04, 0x37
        /*0002*/ 	.short	(.L_156 - .L_155)
.L_155:
        /*0004*/ 	.word	0x00000082


	//----- nvinfo : EIATTR_KPARAM_INFO
	.align		4
.L_156:
        /*0008*/ 	.byte	0x04, 0x17
        /*000a*/ 	.short	(.L_158 - .L_157)
.L_157:
        /*000c*/ 	.word	0x00000000
        /*0010*/ 	.short	0x0000
        /*0012*/ 	.short	0x0000
        /*0014*/ 	.byte	0x00, 0xf0, 0x61, 0x10


	//----- nvinfo : EIATTR_SPARSE_MMA_MASK
	.align		4
.L_158:
        /*0018*/ 	.byte	0x03, 0x50
        /*001a*/ 	.short	0x0000


	//----- nvinfo : EIATTR_MAXREG_COUNT
	.align		4
        /*001c*/ 	.byte	0x03, 0x1b
        /*001e*/ 	.short	0x00ff


	//----- nvinfo : EIATTR_MERCURY_ISA_VERSION
	.align		4
        /*0020*/ 	.byte	0x03, 0x5f
        /*0022*/ 	.short	0x0101


	//----- nvinfo : EIATTR_VRC_CTA_INIT_COUNT
	.align		4
        /*0024*/ 	.byte	0x02, 0x4a
	.zero		1
	.zero		1


	//----- nvinfo : EIATTR_EXIT_INSTR_OFFSETS
	.align		4
        /*0028*/ 	.byte	0x04, 0x1c
        /*002a*/ 	.short	(.L_160 - .L_159)


	//   ....[0]....
.L_159:
        /*002c*/ 	.word	0x00000010


	//----- nvinfo : EIATTR_MAX_THREADS
	.align		4
.L_160:
        /*0030*/ 	.byte	0x04, 0x05
        /*0032*/ 	.short	(.L_162 - .L_161)
.L_161:
        /*0034*/ 	.word	0x00000100
        /*0038*/ 	.word	0x00000001
        /*003c*/ 	.word	0x00000001


	//----- nvinfo : EIATTR_CBANK_PARAM_SIZE
	.align		4
.L_162:
        /*0040*/ 	.byte	0x03, 0x19
        /*0042*/ 	.short	0x0418


	//----- nvinfo : EIATTR_PARAM_CBANK
	.align		4
        /*0044*/ 	.byte	0x04, 0x0a
        /*0046*/ 	.short	(.L_164 - .L_163)
	.align		4
.L_163:
        /*0048*/ 	.word	index@(.nv.constant0._ZN7cutlass13device_kernelIN5flash19enable_sm80_to_sm89INS1_16FlashAttnFwdSm80INS1_25CollectiveMainloopFwdSm80ILi8ELi1ELb1EN4cute5tupleIJNS5_1CILi128EEENS7_ILi48EEENS7_ILi256EEEEEELi256ENS_10bfloat16_tEfNS_4arch4Sm80ELb0ELb1ELb1ELb0ELb0ELb0ELb1ELb0EEENS1_21CollectiveEpilogueFwdINS6_IJS8_SA_S9_EEENS6_IJNS7_ILi1EEESI_SI_EEESC_SE_Li256ELb0ELb1ELb0ELb0EEENS1_19SingleTileSchedulerILb0ELb0ELb1ELi128EEEEEEEEEvNT_6ParamsE)
        /*004c*/ 	.short	0x0380
        /*004e*/ 	.short	0x0418


	//----- nvinfo : EIATTR_SW_WAR
	.align		4
.L_164:
        /*0050*/ 	.byte	0x04, 0x36
        /*0052*/ 	.short	(.L_166 - .L_165)
.L_165:
        /*0054*/ 	.word	0x00000008
.L_166:


//--------------------- .nv.info._ZN7cutlass13device_kernelIN5flash19enable_sm80_to_sm89INS1_16FlashAttnFwdSm80INS1_25CollectiveMainloopFwdSm80ILi8ELi1ELb1EN4cute5tupleIJNS5_1CILi128EEENS7_ILi48EEENS7_ILi256EEEEEELi256ENS_10bfloat16_tEfNS_4arch4Sm80ELb0ELb1ELb1ELb1ELb0ELb0ELb1ELb0EEENS1_21CollectiveEpilogueFwdINS6_IJS8_SA_S9_EEENS6_IJNS7_ILi1EEESI_SI_EEESC_SE_Li256ELb1ELb1ELb0ELb0EEENS1_19SingleTileSchedulerILb1ELb0ELb1ELi128EEEEEEEEEvNT_6ParamsE --------------------------
	.section	.nv.info._ZN7cutlass13device_kernelIN5flash19enable_sm80_to_sm89INS1_16FlashAttnFwdSm80INS1_25CollectiveMainloopFwdSm80ILi8ELi1ELb1EN4cute5tupleIJNS5_1CILi128EEENS7_ILi48EEENS7_ILi256EEEEEELi256ENS_10bfloat16_tEfNS_4arch4Sm80ELb0ELb1ELb1ELb1ELb0ELb0ELb1ELb0EEENS1_21CollectiveEpilogueFwdINS6_IJS8_SA_S9_EEENS6_IJNS7_ILi1EEESI_SI_EEESC_SE_Li256ELb1ELb1ELb0ELb0EEENS1_19SingleTileSchedulerILb1ELb0ELb1ELi128EEEEEEEEEvNT_6ParamsE,"",@"SHT_CUDA_INFO"
	.sectionflags	@""
	.align	4


	//----- nvinfo : EIATTR_CUDA_API_VERSION
	.align		4
        /*0000*/ 	.byte	0x04, 0x37
        /*0002*/ 	.short	(.L_168 - .L_167)
.L_167:
        /*0004*/ 	.word	0x00000082


	//----- nvinfo : EIATTR_KPARAM_INFO
	.align		4
.L_168:
        /*0008*/ 	.byte	0x04, 0x17
        /*000a*/ 	.short	(.L_170 - .L_169)
.L_169:
        /*000c*/ 	.word	0x00000000
        /*0010*/ 	.short	0x0000
        /*0012*/ 	.short	0x0000
        /*0014*/ 	.byte	0x00, 0xf0, 0x61, 0x10


	//----- nvinfo : EIATTR_SPARSE_MMA_MASK
	.align		4
.L_170:
        /*0018*/ 	.byte	0x03, 0x50
        /*001a*/ 	.short	0x0000


	//----- nvinfo : EIATTR_MAXREG_COUNT
	.align		4
        /*001c*/ 	.byte	0x03, 0x1b
        /*001e*/ 	.short	0x00ff


	//----- nvinfo : EIATTR_MERCURY_ISA_VERSION
	.align		4
        /*0020*/ 	.byte	0x03, 0x5f
        /*0022*/ 	.short	0x0101


	//----- nvinfo : EIATTR_VRC_CTA_INIT_COUNT
	.align		4
        /*0024*/ 	.byte	0x02, 0x4a
	.zero		1
	.zero		1


	//----- nvinfo : EIATTR_EXIT_INSTR_OFFSETS
	.align		4
        /*0028*/ 	.byte	0x04, 0x1c
        /*002a*/ 	.short	(.L_172 - .L_171)


	//   ....[0]....
.L_171:
        /*002c*/ 	.word	0x00000010


	//----- nvinfo : EIATTR_MAX_THREADS
	.align		4
.L_172:
        /*0030*/ 	.byte	0x04, 0x05
        /*0032*/ 	.short	(.L_174 - .L_173)
.L_173:
        /*0034*/ 	.word	0x00000100
        /*0038*/ 	.word	0x00000001
        /*003c*/ 	.word	0x00000001


	//----- nvinfo : EIATTR_CBANK_PARAM_SIZE
	.align		4
.L_174:
        /*0040*/ 	.byte	0x03, 0x19
        /*0042*/ 	.short	0x0418


	//----- nvinfo : EIATTR_PARAM_CBANK
	.align		4
        /*0044*/ 	.byte	0x04, 0x0a
        /*0046*/ 	.short	(.L_176 - .L_175)
	.align		4
.L_175:
        /*0048*/ 	.word	index@(.nv.constant0._ZN7cutlass13device_kernelIN5flash19enable_sm80_to_sm89INS1_16FlashAttnFwdSm80INS1_25CollectiveMainloopFwdSm80ILi8ELi1ELb1EN4cute5tupleIJNS5_1CILi128EEENS7_ILi48EEENS7_ILi256EEEEEELi256ENS_10bfloat16_tEfNS_4arch4Sm80ELb0ELb1ELb1ELb1ELb0ELb0ELb1ELb0EEENS1_21CollectiveEpilogueFwdINS6_IJS8_SA_S9_EEENS6_IJNS7_ILi1EEESI_SI_EEESC_SE_Li256ELb1ELb1ELb0ELb0EEENS1_19SingleTileSchedulerILb1ELb0ELb1ELi128EEEEEEEEEvNT_6ParamsE)
        /*004c*/ 	.short	0x0380
        /*004e*/ 	.short	0x0418


	//----- nvinfo : EIATTR_SW_WAR
	.align		4
.L_176:
        /*0050*/ 	.byte	0x04, 0x36
        /*0052*/ 	.short	(.L_178 - .L_177)
.L_177:
        /*0054*/ 	.word	0x00000008
.L_178:


//--------------------- .nv.info._ZN7cutlass13device_kernelIN5flash19enable_sm80_to_sm89INS1_16FlashAttnFwdSm80INS1_25CollectiveMainloopFwdSm80ILi8ELi1ELb0EN4cute5tupleIJNS5_1CILi128EEENS7_ILi32EEENS7_ILi256EEEEEELi256ENS_10bfloat16_tEfNS_4arch4Sm80ELb0ELb1ELb1ELb1ELb0ELb1ELb1ELb0EEENS1_21CollectiveEpilogueFwdINS6_IJS8_SA_S9_EEENS6_IJNS7_ILi1EEESI_SI_EEESC_SE_Li256ELb1ELb1ELb0ELb0EEENS1_19SingleTileSchedulerILb1ELb0ELb1ELi128EEEEEEEEEvNT_6ParamsE --------------------------
	.section	.nv.info._ZN7cutlass13device_kernelIN5flash19enable_sm80_to_sm89INS1_16FlashAttnFwdSm80INS1_25CollectiveMainloopFwdSm80ILi8ELi1ELb0EN4cute5tupleIJNS5_1CILi128EEENS7_ILi32EEENS7_ILi256EEEEEELi256ENS_10bfloat16_tEfNS_4arch4Sm80ELb0ELb1ELb1ELb1ELb0ELb1ELb1ELb0EEENS1_21CollectiveEpilogueFwdINS6_IJS8_SA_S9_EEENS6_IJNS7_ILi1EEESI_SI_EEESC_SE_Li256ELb1ELb1ELb0ELb0EEENS1_19SingleTileSchedulerILb1ELb0ELb1ELi128EEEEEEEEEvNT_6ParamsE,"",@"SHT_CUDA_INFO"
	.sectionflags	@""
	.align	4


	//----- nvinfo : EIATTR_CUDA_API_VERSION
	.align		4
        /*0000*/ 	.byte	0x04, 0x37
        /*0002*/ 	.short	(.L_180 - .L_179)
.L_179:
        /*0004*/ 	.word	0x00000082


	//----- nvinfo : EIATTR_KPARAM_INFO
	.align		4
.L_180:
        /*0008*/ 	.byte	0x04, 0x17
        /*000a*/ 	.short	(.L_182 - .L_181)
.L_181:
        /*000c*/ 	.word	0x00000000
        /*0010*/ 	.short	0x0000
        /*0012*/ 	.short	0x0000
        /*0014*/ 	.byte	0x00, 0xf0, 0x61, 0x10


	//----- nvinfo : EIATTR_SPARSE_MMA_MASK
	.align		4
.L_182:
        /*0018*/ 	.byte	0x03, 0x50
        /*001a*/ 	.short	0x0000


	//----- nvinfo : EIATTR_MAXREG_COUNT
	.align		4
        /*001c*/ 	.byte	0x03, 0x1b
        /*001e*/ 	.short	0x00ff


	//----- nvinfo : EIATTR_MERCURY_ISA_VERSION
	.align		4
        /*0020*/ 	.byte	0x03, 0x5f
        /*0022*/ 	.short	0x0101


	//----- nvinfo : EIATTR_VRC_CTA_INIT_COUNT
	.align		4
        /*0024*/ 	.byte	0x02, 0x4a
	.zero		1
	.zero		1


	//----- nvinfo : EIATTR_EXIT_INSTR_OFFSETS
	.align		4
        /*0028*/ 	.byte	0x04, 0x1c
        /*002a*/ 	.short	(.L_184 - .L_183)


	//   ....[0]....
.L_183:
        /*002c*/ 	.word	0x00000010


	//----- nvinfo : EIATTR_MAX_THREADS
	.align		4
.L_184:
        /*0030*/ 	.byte	0x04, 0x05
        /*0032*/ 	.short	(.L_186 - .L_185)
.L_185:
        /*0034*/ 	.word	0x00000100
        /*0038*/ 	.word	0x00000001
        /*003c*/ 	.word	0x00000001


	//----- nvinfo : EIATTR_CBANK_PARAM_SIZE
	.align		4
.L_186:
        /*0040*/ 	.byte	0x03, 0x19
        /*0042*/ 	.short	0x0418


	//----- nvinfo : EIATTR_PARAM_CBANK
	.align		4
        /*0044*/ 	.byte	0x04, 0x0a
        /*0046*/ 	.short	(.L_188 - .L_187)
	.align		4
.L_187:
        /*0048*/ 	.word	index@(.nv.constant0._ZN7cutlass13device_kernelIN5flash19enable_sm80_to_sm89INS1_16FlashAttnFwdSm80INS1_25CollectiveMainloopFwdSm80ILi8ELi1ELb0EN4cute5tupleIJNS5_1CILi128EEENS7_ILi32EEENS7_ILi256EEEEEELi256ENS_10bfloat16_tEfNS_4arch4Sm80ELb0ELb1ELb1ELb1ELb0ELb1ELb1ELb0EEENS1_21CollectiveEpilogueFwdINS6_IJS8_SA_S9_EEENS6_IJNS7_ILi1EEESI_SI_EEESC_SE_Li256ELb1ELb1ELb0ELb0EEENS1_19SingleTileSchedulerILb1ELb0ELb1ELi128EEEEEEEEEvNT_6ParamsE)
        /*004c*/ 	.short	0x0380
        /*004e*/ 	.short	0x0418


	//----- nvinfo : EIATTR_SW_WAR
	.align		4
.L_188:
        /*0050*/ 	.byte	0x04, 0x36
        /*0052*/ 	.short	(.L_190 - .L_189)
.L_189:
        /*0054*/ 	.word	0x00000008
.L_190:


//--------------------- .nv.info._ZN7cutlass13device_kernelIN5flash19enable_sm80_to_sm89INS1_16FlashAttnFwdSm80INS1_25CollectiveMainloopFwdSm80ILi8ELi1ELb1EN4cute5tupleIJNS5_1CILi128EEENS7_ILi64EEENS7_ILi256EEEEEELi256ENS_10bfloat16_tEfNS_4arch4Sm80ELb1ELb0ELb1ELb0ELb0ELb0ELb1ELb0EEENS1_21CollectiveEpilogueFwdINS6_IJS8_SA_S9_EEENS6_IJNS7_ILi1EEESI_SI_EEESC_SE_Li256ELb0ELb1ELb0ELb0EEENS1_30DynamicPersistentTileSchedulerILi256ELi256ELb0ELb1ELb0EEEEEEEEEvNT_6ParamsE --------------------------
	.section	.nv.info._ZN7cutlass13device_kernelIN5flash19enable_sm80_to_sm89INS1_16FlashAttnFwdSm80INS1_25CollectiveMainloopFwdSm80ILi8ELi1ELb1EN4cute5tupleIJNS5_1CILi128EEENS7_ILi64EEENS7_ILi256EEEEEELi256ENS_10bfloat16_tEfNS_4arch4Sm80ELb1ELb0ELb1ELb0ELb0ELb0ELb1ELb0EEENS1_21CollectiveEpilogueFwdINS6_IJS8_SA_S9_EEENS6_IJNS7_ILi1EEESI_SI_EEESC_SE_Li256ELb0ELb1ELb0ELb0EEENS1_30DynamicPersistentTileSchedulerILi256ELi256ELb0ELb1ELb0EEEEEEEEEvNT_6ParamsE,"",@"SHT_CUDA_INFO"
	.sectionflags	@""
	.align	4


	//----- nvinfo : EIATTR_CUDA_API_VERSION
	.align		4
        /*0000*/ 	.byte	0x04, 0x37
        /*0002*/ 	.short	(.L_192 - .L_191)
.L_191:
        /*0004*/ 	.word	0x00000082


	//----- nvinfo : EIATTR_KPARAM_INFO
	.align		4
.L_192:
        /*0008*/ 	.byte	0x04, 0x17
        /*000a*/ 	.short	(.L_194 - .L_193)
.L_193:
        /*000c*/ 	.word	0x00000000
        /*0010*/ 	.short	0x0000
        /*0012*/ 	.short	0x0000
        /*0014*/ 	.byte	0x00, 0xf0, 0xa1, 0x10


	//----- nvinfo : EIATTR_SPARSE_MMA_MASK
	.align		4
.L_194:
        /*0018*/ 	.byte	0x03, 0x50
        /*001a*/ 	.short	0x0000


	//----- nvinfo : EIATTR_MAXREG_COUNT
	.align		4
        /*001c*/ 	.byte	0x03, 0x1b
        /*001e*/ 	.short	0x00ff


	//----- nvinfo : EIATTR_MERCURY_ISA_VERSION
	.align		4
        /*0020*/ 	.byte	0x03, 0x5f
        /*0022*/ 	.short	0x0101


	//----- nvinfo : EIATTR_VRC_CTA_INIT_COUNT
	.align		4
        /*0024*/ 	.byte	0x02, 0x4a
	.zero		1
	.zero		1


	//----- nvinfo : EIATTR_EXIT_INSTR_OFFSETS
	.align		4
        /*0028*/ 	.byte	0x04, 0x1c
        /*002a*/ 	.short	(.L_196 - .L_195)


	//   ....[0]....
.L_195:
        /*002c*/ 	.word	0x00000010


	//----- nvinfo : EIATTR_MAX_THREADS
	.align		4
.L_196:
        /*0030*/ 	.byte	0x04, 0x05
        /*0032*/ 	.short	(.L_198 - .L_197)
.L_197:
        /*0034*/ 	.word	0x00000100
        /*0038*/ 	.word	0x00000001
        /*003c*/ 	.word	0x00000001


	//----- nvinfo : EIATTR_CBANK_PARAM_SIZE
	.align		4
.L_198:
        /*0040*/ 	.byte	0x03, 0x19
        /*0042*/ 	.short	0x0428


	//----- nvinfo : EIATTR_PARAM_CBANK
	.align		4
        /*0044*/ 	.byte	0x04, 0x0a
        /*0046*/ 	.short	(.L_200 - .L_199)
	.align		4
.L_199:
        /*0048*/ 	.word	index@(.nv.constant0._ZN7cutlass13device_kernelIN5flash19enable_sm80_to_sm89INS1_16FlashAttnFwdSm80INS1_25CollectiveMainloopFwdSm80ILi8ELi1ELb1EN4cute5tupleIJNS5_1CILi128EEENS7_ILi64EEENS7_ILi256EEEEEELi256ENS_10bfloat16_tEfNS_4arch4Sm80ELb1ELb0ELb1ELb0ELb0ELb0ELb1ELb0EEENS1_21CollectiveEpilogueFwdINS6_IJS8_SA_S9_EEENS6_IJNS7_ILi1EEESI_SI_EEESC_SE_Li256ELb0ELb1ELb0ELb0EEENS1_30DynamicPersistentTileSchedulerILi256ELi256ELb0ELb1ELb0EEEEEEEEEvNT_6ParamsE)
        /*004c*/ 	.short	0x0380
        /*004e*/ 	.short	0x0428


	//----- nvinfo : EIATTR_SW_WAR
	.align		4
.L_200:
        /*0050*/ 	.byte	0x04, 0x36
        /*0052*/ 	.short	(.L_202 - .L_201)
.L_201:
        /*0054*/ 	.word	0x00000008
.L_202:


//--------------------- .nv.info._ZN7cutlass13device_kernelIN5flash19enable_sm80_to_sm89INS1_16FlashAttnFwdSm80INS1_25CollectiveMainloopFwdSm80ILi8ELi1ELb1EN4cute5tupleIJNS5_1CILi128EEENS7_ILi64EEENS7_ILi256EEEEEELi256ENS_10bfloat16_tEfNS_4arch4Sm80ELb1ELb0ELb1ELb1ELb0ELb0ELb1ELb0EEENS1_21CollectiveEpilogueFwdINS6_IJS8_SA_S9_EEENS6_IJNS7_ILi1EEESI_SI_EEESC_SE_Li256ELb1ELb1ELb0ELb0EEENS1_19SingleTileSchedulerILb1ELb0ELb1ELi128EEEEEEEEEvNT_6ParamsE --------------------------
	.section	.nv.info._ZN7cutlass13device_kernelIN5flash19enable_sm80_to_sm89INS1_16FlashAttnFwdSm80INS1_25CollectiveMainloopFwdSm80ILi8ELi1ELb1EN4cute5tupleIJNS5_1CILi128EEENS7_ILi64EEENS7_ILi256EEEEEELi256ENS_10bfloat16_tEfNS_4arch4Sm80ELb1ELb0ELb1ELb1ELb0ELb0ELb1ELb0EEENS1_21CollectiveEpilogueFwdINS6_IJS8_SA_S9_EEENS6_IJNS7_ILi1EEESI_SI_EEESC_SE_Li256ELb1ELb1ELb0ELb0EEENS1_19SingleTileSchedulerILb1ELb0ELb1ELi128EEEEEEEEEvNT_6ParamsE,"",@"SHT_CUDA_INFO"
	.sectionflags	@""
	.align	4


	//----- nvinfo : EIATTR_CUDA_API_VERSION
	.align		4
        /*0000*/ 	.byte	0x04, 0x37
        /*0002*/ 	.short	(.L_204 - .L_203)
.L_203:
        /*0004*/ 	.word	0x00000082


	//----- nvinfo : EIATTR_KPARAM_INFO
	.align		4
.L_204:
        /*0008*/ 	.byte	0x04, 0x17
        /*000a*/ 	.short	(.L_206 - .L_205)
.L_205:
        /*000c*/ 	.word	0x00000000
        /*0010*/ 	.short	0x0000
        /*0012*/ 	.short	0x0000
        /*0014*/ 	.byte	0x00, 0xf0, 0x61, 0x10


	//----- nvinfo : EIATTR_SPARSE_MMA_MASK
	.align		4
.L_206:
        /*0018*/ 	.byte	0x03, 0x50
        /*001a*/ 	.short	0x0000


	//----- nvinfo : EIATTR_MAXREG_COUNT
	.align		4
        /*001c*/ 	.byte	0x03, 0x1b
        /*001e*/ 	.short	0x00ff


	//----- nvinfo : EIATTR_MERCURY_ISA_VERSION
	.align		4
        /*0020*/ 	.byte	0x03, 0x5f
        /*0022*/ 	.short	0x0101


	//----- nvinfo : EIATTR_VRC_CTA_INIT_COUNT
	.align		4
        /*0024*/ 	.byte	0x02, 0x4a
	.zero		1
	.zero		1


	//----- nvinfo : EIATTR_EXIT_INSTR_OFFSETS
	.align		4
        /*0028*/ 	.byte	0x04, 0x1c
        /*002a*/ 	.short	(.L_208 - .L_207)


	//   ....[0]....
.L_207:
        /*002c*/ 	.word	0x00000010


	//----- nvinfo : EIATTR_MAX_THREADS
	.align		4
.L_208:
        /*0030*/ 	.byte	0x04, 0x05
        /*0032*/ 	.short	(.L_210 - .L_209)
.L_209:
        /*0034*/ 	.word	0x00000100
        /*0038*/ 	.word	0x00000001
        /*003c*/ 	.word	0x00000001


	//----- nvinfo : EIATTR_CBANK_PARAM_SIZE
	.align		4
.L_210:
        /*0040*/ 	.byte	0x03, 0x19
        /*0042*/ 	.short	0x0418


	//----- nvinfo : EIATTR_PARAM_CBANK
	.align		4
        /*0044*/ 	.byte	0x04, 0x0a
        /*0046*/ 	.short	(.L_212 - .L_211)
	.align		4
.L_211:
        /*0048*/ 	.word	index@(.nv.constant0._ZN7cutlass13device_kernelIN5flash19enable_sm80_to_sm89INS1_16FlashAttnFwdSm80INS1_25CollectiveMainloopFwdSm80ILi8ELi1ELb1EN4cute5tupleIJNS5_1CILi128EEENS7_ILi64EEENS7_ILi256EEEEEELi256ENS_10bfloat16_tEfNS_4arch4Sm80ELb1ELb0ELb1ELb1ELb0ELb0ELb1ELb0EEENS1_21CollectiveEpilogueFwdINS6_IJS8_SA_S9_EEENS6_IJNS7_ILi1EEESI_SI_EEESC_SE_Li256ELb1ELb1ELb0ELb0EEENS1_19SingleTileSchedulerILb1ELb0ELb1ELi128EEEEEEEEEvNT_6ParamsE)
        /*004c*/ 	.short	0x0380
        /*004e*/ 	.short	0x0418


	//----- nvinfo : EIATTR_SW_WAR
	.align		4
.L_212:
        /*0050*/ 	.byte	0x04, 0x36
        /*0052*/ 	.short	(.L_214 - .L_213)
.L_213:
        /*0054*/ 	.word	0x00000008
.L_214:


//--------------------- .nv.info._ZN7cutlass13device_kernelIN5flash19enable_sm80_to_sm89INS1_16FlashAttnFwdSm80INS1_25CollectiveMainloopFwdSm80ILi8ELi1ELb0EN4cute5tupleIJNS5_1CILi128EEENS7_ILi32EEENS7_ILi256EEEEEELi256ENS_10bfloat16_tEfNS_4arch4Sm80ELb1ELb0ELb1ELb1ELb0ELb1ELb1ELb0EEENS1_21CollectiveEpilogueFwdINS6_IJS8_SA_S9_EEENS6_IJNS7_ILi1EEESI_SI_EEESC_SE_Li256ELb1ELb1ELb0ELb0EEENS1_19SingleTileSchedulerILb1ELb0ELb1ELi128EEEEEEEEEvNT_6ParamsE --------------------------
	.section	.nv.info._ZN7cutlass13device_kernelIN5flash19enable_sm80_to_sm89INS1_16FlashAttnFwdSm80INS1_25CollectiveMainloopFwdSm80ILi8ELi1ELb0EN4cute5tupleIJNS5_1CILi128EEENS7_ILi32EEENS7_ILi256EEEEEELi256ENS_10bfloat16_tEfNS_4arch4Sm80ELb1ELb0ELb1ELb1ELb0ELb1ELb1ELb0EEENS1_21CollectiveEpilogueFwdINS6_IJS8_SA_S9_EEENS6_IJNS7_ILi1EEESI_SI_EEESC_SE_Li256ELb1ELb1ELb0ELb0EEENS1_19SingleTileSchedulerILb1ELb0ELb1ELi128EEEEEEEEEvNT_6ParamsE,"",@"SHT_CUDA_INFO"
	.sectionflags	@""
	.align	4


	//----- nvinfo : EIATTR_CUDA_API_VERSION
	.align		4
        /*0000*/ 	.byte	0x04, 0x37
        /*0002*/ 	.short	(.L_216 - .L_215)
.L_215:
        /*0004*/ 	.word	0x00000082


	//----- nvinfo : EIATTR_KPARAM_INFO
	.align		4
.L_216:
        /*0008*/ 	.byte	0x04, 0x17
        /*000a*/ 	.short	(.L_218 - .L_217)
.L_217:
        /*000c*/ 	.word	0x00000000
        /*0010*/ 	.short	0x0000
        /*0012*/ 	.short	0x0000
        /*0014*/ 	.byte	0x00, 0xf0, 0x61, 0x10


	//----- nvinfo : EIATTR_SPARSE_MMA_MASK
	.align		4
.L_218:
        /*0018*/ 	.byte	0x03, 0x50
        /*001a*/ 	.short	0x0000


	//----- nvinfo : EIATTR_MAXREG_COUNT
	.align		4
        /*001c*/ 	.byte	0x03, 0x1b
        /*001e*/ 	.short	0x00ff


	//----- nvinfo : EIATTR_MERCURY_ISA_VERSION
	.align		4
        /*0020*/ 	.byte	0x03, 0x5f
        /*0022*/ 	.short	0x0101


	//----- nvinfo : EIATTR_VRC_CTA_INIT_COUNT
	.align		4
        /*0024*/ 	.byte	0x02, 0x4a
	.zero		1
	.zero		1


	//----- nvinfo : EIATTR_EXIT_INSTR_OFFSETS
	.align		4
        /*0028*/ 	.byte	0x04, 0x1c
        /*002a*/ 	.short	(.L_220 - .L_219)


	//   ....[0]....
.L_219:
        /*002c*/ 	.word	0x00000010


	//----- nvinfo : EIATTR_MAX_THREADS
	.align		4
.L_220:
        /*0030*/ 	.byte	0x04, 0x05
        /*0032*/ 	.short	(.L_222 - .L_221)
.L_221:
        /*0034*/ 	.word	0x00000100
        /*0038*/ 	.word	0x00000001
        /*003c*/ 	.word	0x00000001


	//----- nvinfo : EIATTR_CBANK_PARAM_SIZE
	.align		4
.L_222:
        /*0040*/ 	.byte	0x03, 0x19
        /*0042*/ 	.short	0x0418


	//----- nvinfo : EIATTR_PARAM_CBANK
	.align		4
        /*0044*/ 	.byte	0x04, 0x0a
        /*0046*/ 	.short	(.L_224 - .L_223)
	.align		4
.L_223:
        /*0048*/ 	.word	index@(.nv.constant0._ZN7cutlass13device_kernelIN5flash19enable_sm80_to_sm89INS1_16FlashAttnFwdSm80INS1_25CollectiveMainloopFwdSm80ILi8ELi1ELb0EN4cute5tupleIJNS5_1CILi128EEENS7_ILi32EEENS7_ILi256EEEEEELi256ENS_10bfloat16_tEfNS_4arch4Sm80ELb1ELb0ELb1ELb1ELb0ELb1ELb1ELb0EEENS1_21CollectiveEpilogueFwdINS6_IJS8_SA_S9_EEENS6_IJNS7_ILi1EEESI_SI_EEESC_SE_Li256ELb1ELb1ELb0ELb0EEENS1_19SingleTileSchedulerILb1ELb0ELb1ELi128EEEEEEEEEvNT_6ParamsE)
        /*004c*/ 	.short	0x0380
        /*004e*/ 	.short	0x0418


	//----- nvinfo : EIATTR_SW_WAR
	.align		4
.L_224:
        /*0050*/ 	.byte	0x04, 0x36
        /*0052*/ 	.short	(.L_226 - .L_225)
.L_225:
        /*0054*/ 	.word	0x00000008
.L_226:


//--------------------- .nv.info._ZN7cutlass13device_kernelIN5flash19enable_sm80_to_sm89INS1_16FlashAttnFwdSm80INS1_25CollectiveMainloopFwdSm80ILi8ELi1ELb0EN4cute5tupleIJNS5_1CILi128EEENS7_ILi96EEENS7_ILi256EEEEEELi256ENS_10bfloat16_tEfNS_4arch4Sm80ELb0ELb0ELb1ELb0ELb0ELb0ELb1ELb0EEENS1_21CollectiveEpilogueFwdINS6_IJS8_SA_S9_EEENS6_IJNS7_ILi1EEESI_SI_EEESC_SE_Li256ELb0ELb1ELb0ELb0EEENS1_19SingleTileSchedulerILb0ELb0ELb1ELi128EEEEEEEEEvNT_6ParamsE --------------------------
	.section	.nv.info._ZN7cutlass13device_kernelIN5flash19enable_sm80_to_sm89INS1_16FlashAttnFwdSm80INS1_25CollectiveMainloopFwdSm80ILi8ELi1ELb0EN4cute5tupleIJNS5_1CILi128EEENS7_ILi96EEENS7_ILi256EEEEEELi256ENS_10bfloat16_tEfNS_4arch4Sm80ELb0ELb0ELb1ELb0ELb0ELb0ELb1ELb0EEENS1_21CollectiveEpilogueFwdINS6_IJS8_SA_S9_EEENS6_IJNS7_ILi1EEESI_SI_EEESC_SE_Li256ELb0ELb1ELb0ELb0EEENS1_19SingleTileSchedulerILb0ELb0ELb1ELi128EEEEEEEEEvNT_6ParamsE,"",@"SHT_CUDA_INFO"
	.sectionflags	@""
	.align	4


	//----- nvinfo : EIATTR_CUDA_API_VERSION
	.align		4
        /*0000*/ 	.byte	0x04, 0x37
        /*0002*/ 	.short	(.L_228 - .L_227)
.L_227:
        /*0004*/ 	.word	0x00000082


	//----- nvinfo : EIATTR_KPARAM_INFO
	.align		4
.L_228:
        /*0008*/ 	.byte	0x04, 0x17
        /*000a*/ 	.short	(.L_230 - .L_229)
.L_229:
        /*000c*/ 	.word	0x00000000
        /*0010*/ 	.short	0x0000
        /*0012*/ 	.short	0x0000
        /*0014*/ 	.byte	0x00, 0xf0, 0x61, 0x10


	//----- nvinfo : EIATTR_SPARSE_MMA_MASK
	.align		4
.L_230:
        /*0018*/ 	.byte	0x03, 0x50
        /*001a*/ 	.short	0x0000


	//----- nvinfo : EIATTR_MAXREG_COUNT
	.align		4
        /*001c*/ 	.byte	0x03, 0x1b
        /*001e*/ 	.short	0x00ff


	//----- nvinfo : EIATTR_MERCURY_ISA_VERSION
	.align		4
        /*0020*/ 	.byte	0x03, 0x5f
        /*0022*/ 	.short	0x0101


	//----- nvinfo : EIATTR_VRC_CTA_INIT_COUNT
	.align		4
        /*0024*/ 	.byte	0x02, 0x4a
	.zero		1
	.zero		1


	//----- nvinfo : EIATTR_EXIT_INSTR_OFFSETS
	.align		4
        /*0028*/ 	.byte	0x04, 0x1c
        /*002a*/ 	.short	(.L_232 - .L_231)


	//   ....[0]....
.L_231:
        /*002c*/ 	.word	0x00000010


	//----- nvinfo : EIATTR_MAX_THREADS
	.align		4
.L_232:
        /*0030*/ 	.byte	0x04, 0x05
        /*0032*/ 	.short	(.L_234 - .L_233)
.L_233:
        /*0034*/ 	.word	0x00000100
        /*0038*/ 	.word	0x00000001
        /*003c*/ 	.word	0x00000001


	//----- nvinfo : EIATTR_CBANK_PARAM_SIZE
	.align		4
.L_234:
        /*0040*/ 	.byte	0x03, 0x19
        /*0042*/ 	.short	0x0418


	//----- nvinfo : EIATTR_PARAM_CBANK
	.align		4
        /*0044*/ 	.byte	0x04, 0x0a
        /*0046*/ 	.short	(.L_236 - .L_235)
	.align		4
.L_235:
        /*0048*/ 	.word	index@(.nv.constant0._ZN7cutlass13device_kernelIN5flash19enable_sm80_to_sm89INS1_16FlashAttnFwdSm80INS1_25CollectiveMainloopFwdSm80ILi8ELi1ELb0EN4cute5tupleIJNS5_1CILi128EEENS7_ILi96EEENS7_ILi256EEEEEELi256ENS_10bfloat16_tEfNS_4arch4Sm80ELb0ELb0ELb1ELb0ELb0ELb0ELb1ELb0EEENS1_21CollectiveEpilogueFwdINS6_IJS8_SA_S9_EEENS6_IJNS7_ILi1EEESI_SI_EEESC_SE_Li256ELb0ELb1ELb0ELb0EEENS1_19SingleTileSchedulerILb0ELb0ELb1ELi128EEEEEEEEEvNT_6ParamsE)
        /*004c*/ 	.short	0x0380
        /*004e*/ 	.short	0x0418


	//----- nvinfo : EIATTR_SW_WAR
	.align		4
.L_236:
        /*0050*/ 	.byte	0x04, 0x36
        /*0052*/ 	.short	(.L_238 - .L_237)
.L_237:
        /*0054*/ 	.word	0x00000008
.L_238:


//--------------------- .nv.info._ZN7cutlass13device_kernelIN5flash19enable_sm80_to_sm89INS1_16FlashAttnFwdSm80INS1_25CollectiveMainloopFwdSm80ILi8ELi1ELb0EN4cute5tupleIJNS5_1CILi128EEENS7_ILi96EEENS7_ILi256EEEEEELi256ENS_10bfloat16_tEfNS_4arch4Sm80ELb0ELb0ELb1ELb1ELb0ELb0ELb1ELb0EEENS1_21CollectiveEpilogueFwdINS6_IJS8_SA_S9_EEENS6_IJNS7_ILi1EEESI_SI_EEESC_SE_Li256ELb1ELb1ELb0ELb0EEENS1_19SingleTileSchedulerILb1ELb0ELb1ELi128EEEEEEEEEvNT_6ParamsE --------------------------
	.section	.nv.info._ZN7cutlass13device_kernelIN5flash19enable_sm80_to_sm89INS1_16FlashAttnFwdSm80INS1_25CollectiveMainloopFwdSm80ILi8ELi1ELb0EN4cute5tupleIJNS5_1CILi128EEENS7_ILi96EEENS7_ILi256EEEEEELi256ENS_10bfloat16_tEfNS_4arch4Sm80ELb0ELb0ELb1ELb1ELb0ELb0ELb1ELb0EEENS1_21CollectiveEpilogueFwdINS6_IJS8_SA_S9_EEENS6_IJNS7_ILi1EEESI_SI_EEESC_SE_Li256ELb1ELb1ELb0ELb0EEENS1_19SingleTileSchedulerILb1ELb0ELb1ELi128EEEEEEEEEvNT_6ParamsE,"",@"SHT_CUDA_INFO"
	.sectionflags	@""
	.align	4


	//----- nvinfo : EIATTR_CUDA_API_VERSION
	.align		4
        /*0000*/ 	.byte	0x04, 0x37
        /*0002*/ 	.short	(.L_240 - .L_239)
.L_239:
        /*0004*/ 	.word	0x00000082


	//----- nvinfo : EIATTR_KPARAM_INFO
	.align		4
.L_240:
        /*0008*/ 	.byte	0x04, 0x17
        /*000a*/ 	.short	(.L_242 - .L_241)
.L_241:
        /*000c*/ 	.word	0x00000000
        /*0010*/ 	.short	0x0000
        /*0012*/ 	.short	0x0000
        /*0014*/ 	.byte	0x00, 0xf0, 0x61, 0x10


	//----- nvinfo : EIATTR_SPARSE_MMA_MASK
	.align		4
.L_242:
        /*0018*/ 	.byte	0x03, 0x50
        /*001a*/ 	.short	0x0000


	//----- nvinfo : EIATTR_MAXREG_COUNT
	.align		4
        /*001c*/ 	.byte	0x03, 0x1b
        /*001e*/ 	.short	0x00ff


	//----- nvinfo : EIATTR_MERCURY_ISA_VERSION
	.align		4
        /*0020*/ 	.byte	0x03, 0x5f
        /*0022*/ 	.short	0x0101


	//----- nvinfo : EIATTR_VRC_CTA_INIT_COUNT
	.align		4
        /*0024*/ 	.byte	0x02, 0x4a
	.zero		1
	.zero		1


	//----- nvinfo : EIATTR_EXIT_INSTR_OFFSETS
	.align		4
        /*0028*/ 	.byte	0x04, 0x1c
        /*002a*/ 	.short	(.L_244 - .L_243)


	//   ....[0]....
.L_243:
        /*002c*/ 	.word	0x00000010


	//----- nvinfo : EIATTR_MAX_THREADS
	.align		4
.L_244:
        /*0030*/ 	.byte	0x04, 0x05
        /*0032*/ 	.short	(.L_246 - .L_245)
.L_245:
        /*0034*/ 	.word	0x00000100
        /*0038*/ 	.word	0x00000001
        /*003c*/ 	.word	0x00000001


	//----- nvinfo : EIATTR_CBANK_PARAM_SIZE
	.align		4
.L_246:
        /*0040*/ 	.byte	0x03, 0x19
        /*0042*/ 	.short	0x0418


	//----- nvinfo : EIATTR_PARAM_CBANK
	.align		4
        /*0044*/ 	.byte	0x04, 0x0a
        /*0046*/ 	.short	(.L_248 - .L_247)
	.align		4
.L_247:
        /*0048*/ 	.word	index@(.nv.constant0._ZN7cutlass13device_kernelIN5flash19enable_sm80_to_sm89INS1_16FlashAttnFwdSm80INS1_25CollectiveMainloopFwdSm80ILi8ELi1ELb0EN4cute5tupleIJNS5_1CILi128EEENS7_ILi96EEENS7_ILi256EEEEEELi256ENS_10bfloat16_tEfNS_4arch4Sm80ELb0ELb0ELb1ELb1ELb0ELb0ELb1ELb0EEENS1_21CollectiveEpilogueFwdINS6_IJS8_SA_S9_EEENS6_IJNS7_ILi1EEESI_SI_EEESC_SE_Li256ELb1ELb1ELb0ELb0EEENS1_19SingleTileSchedulerILb1ELb0ELb1ELi128EEEEEEEEEvNT_6ParamsE)
        /*004c*/ 	.short	0x0380
        /*004e*/ 	.short	0x0418


	//----- nvinfo : EIATTR_SW_WAR
	.align		4
.L_248:
        /*0050*/ 	.byte	0x04, 0x36
        /*0052*/ 	.short	(.L_250 - .L_249)
.L_249:
        /*0054*/ 	.word	0x00000008
.L_250:


//--------------------- .nv.info._ZN7cutlass13device_kernelIN5flash19enable_sm80_to_sm89INS1_16FlashAttnFwdSm80INS1_25CollectiveMainloopFwdSm80ILi8ELi1ELb0EN4cute5tupleIJNS5_1CILi128EEENS7_ILi48EEENS7_ILi256EEEEEELi256ENS_10bfloat16_tEfNS_4arch4Sm80ELb0ELb0ELb1ELb1ELb0ELb1ELb1ELb0EEENS1_21CollectiveEpilogueFwdINS6_IJS8_SA_S9_EEENS6_IJNS7_ILi1EEESI_SI_EEESC_SE_Li256ELb1ELb1ELb0ELb0EEENS1_19SingleTileSchedulerILb1ELb0ELb1ELi128EEEEEEEEEvNT_6ParamsE --------------------------
	.section	.nv.info._ZN7cutlass13device_kernelIN5flash19enable_sm80_to_sm89INS1_16FlashAttnFwdSm80INS1_25CollectiveMainloopFwdSm80ILi8ELi1ELb0EN4cute5tupleIJNS5_1CILi128EEENS7_ILi48EEENS7_ILi256EEEEEELi256ENS_10bfloat16_tEfNS_4arch4Sm80ELb0ELb0ELb1ELb1ELb0ELb1ELb1ELb0EEENS1_21CollectiveEpilogueFwdINS6_IJS8_SA_S9_EEENS6_IJNS7_ILi1EEESI_SI_EEESC_SE_Li256ELb1ELb1ELb0ELb0EEENS1_19SingleTileSchedulerILb1ELb0ELb1ELi128EEEEEEEEEvNT_6ParamsE,"",@"SHT_CUDA_INFO"
	.sectionflags	@""
	.align	4


	//----- nvinfo : EIATTR_CUDA_API_VERSION
	.align		4
        /*0000*/ 	.byte	0x04, 0x37
        /*0002*/ 	.short	(.L_252 - .L_251)
.L_251:
        /*0004*/ 	.word	0x00000082


	//----- nvinfo : EIATTR_KPARAM_INFO
	.align		4
.L_252:
        /*0008*/ 	.byte	0x04, 0x17
        /*000a*/ 	.short	(.L_254 - .L_253)
.L_253:
        /*000c*/ 	.word	0x00000000
        /*0010*/ 	.short	0x0000
        /*0012*/ 	.short	0x0000
        /*0014*/ 	.byte	0x00, 0xf0, 0x61, 0x10


	//----- nvinfo : EIATTR_SPARSE_MMA_MASK
	.align		4
.L_254:
        /*0018*/ 	.byte	0x03, 0x50
        /*001a*/ 	.short	0x0000


	//----- nvinfo : EIATTR_MAXREG_COUNT
	.align		4
        /*001c*/ 	.byte	0x03, 0x1b
        /*001e*/ 	.short	0x00ff


	//----- nvinfo : EIATTR_MERCURY_ISA_VERSION
	.align		4
        /*0020*/ 	.byte	0x03, 0x5f
        /*0022*/ 	.short	0x0101


	//----- nvinfo : EIATTR_VRC_CTA_INIT_COUNT
	.align		4
        /*0024*/ 	.byte	0x02, 0x4a
	.zero		1
	.zero		1


	//----- nvinfo : EIATTR_EXIT_INSTR_OFFSETS
	.align		4
        /*0028*/ 	.byte	0x04, 0x1c
        /*002a*/ 	.short	(.L_256 - .L_255)


	//   ....[0]....
.L_255:
        /*002c*/ 	.word	0x00000010


	//----- nvinfo : EIATTR_MAX_THREADS
	.align		4
.L_256:
        /*0030*/ 	.byte	0x04, 0x05
        /*0032*/ 	.short	(.L_258 - .L_257)
.L_257:
        /*0034*/ 	.word	0x00000100
        /*0038*/ 	.word	0x00000001
        /*003c*/ 	.word	0x00000001


	//----- nvinfo : EIATTR_CBANK_PARAM_SIZE
	.align		4
.L_258:
        /*0040*/ 	.byte	0x03, 0x19
        /*0042*/ 	.short	0x0418


	//----- nvinfo : EIATTR_PARAM_CBANK
	.align		4
        /*0044*/ 	.byte	0x04, 0x0a
        /*0046*/ 	.short	(.L_260 - .L_259)
	.align		4
.L_259:
        /*0048*/ 	.word	index@(.nv.constant0._ZN7cutlass13device_kernelIN5flash19enable_sm80_to_sm89INS1_16FlashAttnFwdSm80INS1_25CollectiveMainloopFwdSm80ILi8ELi1ELb0EN4cute5tupleIJNS5_1CILi128EEENS7_ILi48EEENS7_ILi256EEEEEELi256ENS_10bfloat16_tEfNS_4arch4Sm80ELb0ELb0ELb1ELb1ELb0ELb1ELb1ELb0EEENS1_21CollectiveEpilogueFwdINS6_IJS8_SA_S9_EEENS6_IJNS7_ILi1EEESI_SI_EEESC_SE_Li256ELb1ELb1ELb0ELb0EEENS1_19SingleTileSchedulerILb1ELb0ELb1ELi128EEEEEEEEEvNT_6ParamsE)
        /*004c*/ 	.short	0x0380
        /*004e*/ 	.short	0x0418


	//----- nvinfo : EIATTR_SW_WAR
	.align		4
.L_260:
        /*0050*/ 	.byte	0x04, 0x36
        /*0052*/ 	.short	(.L_262 - .L_261)
.L_261:
        /*0054*/ 	.word	0x00000008
.L_262:


//--------------------- .nv.info._ZN7cutlass13device_kernelIN5flash19enable_sm80_to_sm89INS1_16FlashAttnFwdSm80INS1_25CollectiveMainloopFwdSm80ILi8ELi1ELb0EN4cute5tupleIJNS5_1CILi128EEENS7_ILi64EEENS7_ILi256EEEEEELi256ENS_10bfloat16_tEfNS_4arch4Sm80ELb0ELb1ELb1ELb0ELb0ELb0ELb1ELb0EEENS1_21CollectiveEpilogueFwdINS6_IJS8_SA_S9_EEENS6_IJNS7_ILi1EEESI_SI_EEESC_SE_Li256ELb0ELb1ELb0ELb0EEENS1_19SingleTileSchedulerILb0ELb0ELb1ELi128EEEEEEEEEvNT_6ParamsE --------------------------
	.section	.nv.info._ZN7cutlass13device_kernelIN5flash19enable_sm80_to_sm89INS1_16FlashAttnFwdSm80INS1_25CollectiveMainloopFwdSm80ILi8ELi1ELb0EN4cute5tupleIJNS5_1CILi128EEENS7_ILi64EEENS7_ILi256EEEEEELi256ENS_10bfloat16_tEfNS_4arch4Sm80ELb0ELb1ELb1ELb0ELb0ELb0ELb1ELb0EEENS1_21CollectiveEpilogueFwdINS6_IJS8_SA_S9_EEENS6_IJNS7_ILi1EEESI_SI_EEESC_SE_Li256ELb0ELb1ELb0ELb0EEENS1_19SingleTileSchedulerILb0ELb0ELb1ELi128EEEEEEEEEvNT_6ParamsE,"",@"SHT_CUDA_INFO"
	.sectionflags	@""
	.align	4


	//----- nvinfo : EIATTR_CUDA_API_VERSION
	.align		4
        /*0000*/ 	.byte	0x04, 0x37
        /*0002*/ 	.short	(.L_264 - .L_263)
.L_263:
        /*0004*/ 	.word	0x00000082


	//----- nvinfo : EIATTR_KPARAM_INFO
	.align		4
.L_264:
        /*0008*/ 	.byte	0x04, 0x17
        /*000a*/ 	.short	(.L_266 - .L_265)
.L_265:
        /*000c*/ 	.word	0x00000000
        /*0010*/ 	.short	0x0000
        /*0012*/ 	.short	0x0000
        /*0014*/ 	.byte	0x00, 0xf0, 0x61, 0x10


	//----- nvinfo : EIATTR_SPARSE_MMA_MASK
	.align		4
.L_266:
        /*0018*/ 	.byte	0x03, 0x50
        /*001a*/ 	.short	0x0000


	//----- nvinfo : EIATTR_MAXREG_COUNT
	.align		4
        /*001c*/ 	.byte	0x03, 0x1b
        /*001e*/ 	.short	0x00ff


	//----- nvinfo : EIATTR_MERCURY_ISA_VERSION
	.align		4
        /*0020*/ 	.byte	0x03, 0x5f
        /*0022*/ 	.short	0x0101


	//----- nvinfo : EIATTR_VRC_CTA_INIT_COUNT
	.align		4
        /*0024*/ 	.byte	0x02, 0x4a
	.zero		1
	.zero		1


	//----- nvinfo : EIATTR_EXIT_INSTR_OFFSETS
	.align		4
        /*0028*/ 	.byte	0x04, 0x1c
        /*002a*/ 	.short	(.L_268 - .L_267)


	//   ....[0]....
.L_267:
        /*002c*/ 	.word	0x00000010


	//----- nvinfo : EIATTR_MAX_THREADS
	.align		4
.L_268:
        /*0030*/ 	.byte	0x04, 0x05
        /*0032*/ 	.short	(.L_270 - .L_269)
.L_269:
        /*0034*/ 	.word	0x00000100
        /*0038*/ 	.word	0x00000001
        /*003c*/ 	.word	0x00000001


	//----- nvinfo : EIATTR_CBANK_PARAM_SIZE
	.align		4
.L_270:
        /*0040*/ 	.byte	0x03, 0x19
        /*0042*/ 	.short	0x0418


	//----- nvinfo : EIATTR_PARAM_CBANK
	.align		4
        /*0044*/ 	.byte	0x04, 0x0a
        /*0046*/ 	.short	(.L_272 - .L_271)
	.align		4
.L_271:
        /*0048*/ 	.word	index@(.nv.constant0._ZN7cutlass13device_kernelIN5flash19enable_sm80_to_sm89INS1_16FlashAttnFwdSm80INS1_25CollectiveMainloopFwdSm80ILi8ELi1ELb0EN4cute5tupleIJNS5_1CILi128EEENS7_ILi64EEENS7_ILi256EEEEEELi256ENS_10bfloat16_tEfNS_4arch4Sm80ELb0ELb1ELb1ELb0ELb0ELb0ELb1ELb0EEENS1_21CollectiveEpilogueFwdINS6_IJS8_SA_S9_EEENS6_IJNS7_ILi1EEESI_SI_EEESC_SE_Li256ELb0ELb1ELb0ELb0EEENS1_19SingleTileSchedulerILb0ELb0ELb1ELi128EEEEEEEEEvNT_6ParamsE)
        /*004c*/ 	.short	0x0380
        /*004e*/ 	.short	0x0418


	//----- nvinfo : EIATTR_SW_WAR
	.align		4
.L_272:
        /*0050*/ 	.byte	0x04, 0x36
        /*0052*/ 	.short	(.L_274 - .L_273)
.L_273:
        /*0054*/ 	.word	0x00000008
.L_274:


//--------------------- .nv.info._ZN7cutlass13device_kernelIN5flash19enable_sm80_to_sm89INS1_16FlashAttnFwdSm80INS1_25CollectiveMainloopFwdSm80ILi8ELi1ELb0EN4cute5tupleIJNS5_1CILi128EEENS7_ILi64EEENS7_ILi256EEEEEELi256ENS_10bfloat16_tEfNS_4arch4Sm80ELb0ELb1ELb1ELb1ELb0ELb0ELb1ELb0EEENS1_21CollectiveEpilogueFwdINS6_IJS8_SA_S9_EEENS6_IJNS7_ILi1EEESI_SI_EEESC_SE_Li256ELb1ELb1ELb0ELb0EEENS1_19SingleTileSchedulerILb1ELb0ELb1ELi128EEEEEEEEEvNT_6ParamsE --------------------------
	.section	.nv.info._ZN7cutlass13device_kernelIN5flash19enable_sm80_to_sm89INS1_16FlashAttnFwdSm80INS1_25CollectiveMainloopFwdSm80ILi8ELi1ELb0EN4cute5tupleIJNS5_1CILi128EEENS7_ILi64EEENS7_ILi256EEEEEELi256ENS_10bfloat16_tEfNS_4arch4Sm80ELb0ELb1ELb1ELb1ELb0ELb0ELb1ELb0EEENS1_21CollectiveEpilogueFwdINS6_IJS8_SA_S9_EEENS6_IJNS7_ILi1EEESI_SI_EEESC_SE_Li256ELb1ELb1ELb0ELb0EEENS1_19SingleTileSchedulerILb1ELb0ELb1ELi128EEEEEEEEEvNT_6ParamsE,"",@"SHT_CUDA_INFO"
	.sectionflags	@""
	.align	4


	//----- nvinfo : EIATTR_CUDA_API_VERSION
	.align		4
        /*0000*/ 	.byte	0x04, 0x37
        /*0002*/ 	.short	(.L_276 - .L_275)
.L_275:
        /*0004*/ 	.word	0x00000082


	//----- nvinfo : EIATTR_KPARAM_INFO
	.align		4
.L_276:
        /*0008*/ 	.byte	0x04, 0x17
        /*000a*/ 	.short	(.L_278 - .L_277)
.L_277:
        /*000c*/ 	.word	0x00000000
        /*0010*/ 	.short	0x0000
        /*0012*/ 	.short	0x0000
        /*0014*/ 	.byte	0x00, 0xf0, 0x61, 0x10


	//----- nvinfo : EIATTR_SPARSE_MMA_MASK
	.align		4
.L_278:
        /*0018*/ 	.byte	0x03, 0x50
        /*001a*/ 	.short	0x0000


	//----- nvinfo : EIATTR_MAXREG_COUNT
	.align		4
        /*001c*/ 	.byte	0x03, 0x1b
        /*001e*/ 	.short	0x00ff


	//----- nvinfo : EIATTR_MERCURY_ISA_VERSION
	.align		4
        /*0020*/ 	.byte	0x03, 0x5f
        /*0022*/ 	.short	0x0101


	//----- nvinfo : EIATTR_VRC_CTA_INIT_COUNT
	.align		4
        /*0024*/ 	.byte	0x02, 0x4a
	.zero		1
	.zero		1


	//----- nvinfo : EIATTR_EXIT_INSTR_OFFSETS
	.align		4
        /*0028*/ 	.byte	0x04, 0x1c
        /*002a*/ 	.short	(.L_280 - .L_279)


	//   ....[0]....
.L_279:
        /*002c*/ 	.word	0x00000010


	//----- nvinfo : EIATTR_MAX_THREADS
	.align		4
.L_280:
        /*0030*/ 	.byte	0x04, 0x05
        /*0032*/ 	.short	(.L_282 - .L_281)
.L_281:
        /*0034*/ 	.word	0x00000100
        /*0038*/ 	.word	0x00000001
        /*003c*/ 	.word	0x00000001


	//----- nvinfo : EIATTR_CBANK_PARAM_SIZE
	.align		4
.L_282:
        /*0040*/ 	.byte	0x03, 0x19
        /*0042*/ 	.short	0x0418


	//----- nvinfo : EIATTR_PARAM_CBANK
	.align		4
        /*0044*/ 	.byte	0x04, 0x0a
        /*0046*/ 	.short	(.L_284 - .L_283)
	.align		4
.L_283:
        /*0048*/ 	.word	index@(.nv.constant0._ZN7cutlass13device_kernelIN5flash19enable_sm80_to_sm89INS1_16FlashAttnFwdSm80INS1_25CollectiveMainloopFwdSm80ILi8ELi1ELb0EN4cute5tupleIJNS5_1CILi128EEENS7_ILi64EEENS7_ILi256EEEEEELi256ENS_10bfloat16_tEfNS_4arch4Sm80ELb0ELb1ELb1ELb1ELb0ELb0ELb1ELb0EEENS1_21CollectiveEpilogueFwdINS6_IJS8_SA_S9_EEENS6_IJNS7_ILi1EEESI_SI_EEESC_SE_Li256ELb1ELb1ELb0ELb0EEENS1_19SingleTileSchedulerILb1ELb0ELb1ELi128EEEEEEEEEvNT_6ParamsE)
        /*004c*/ 	.short	0x0380
        /*004e*/ 	.short	0x0418


	//----- nvinfo : EIATTR_SW_WAR
	.align		4
.L_284:
        /*0050*/ 	.byte	0x04, 0x36
        /*0052*/ 	.short	(.L_286 - .L_285)
.L_285:
        /*0054*/ 	.word	0x00000008
.L_286:


//--------------------- .nv.info._ZN7cutlass13device_kernelIN5flash19enable_sm80_to_sm89INS1_16FlashAttnFwdSm80INS1_25CollectiveMainloopFwdSm80ILi8ELi1ELb0EN4cute5tupleIJNS5_1CILi128EEENS7_ILi48EEENS7_ILi256EEEEEELi256ENS_10bfloat16_tEfNS_4arch4Sm80ELb0ELb1ELb1ELb1ELb0ELb1ELb1ELb0EEENS1_21CollectiveEpilogueFwdINS6_IJS8_SA_S9_EEENS6_IJNS7_ILi1EEESI_SI_EEESC_SE_Li256ELb1ELb1ELb0ELb0EEENS1_19SingleTileSchedulerILb1ELb0ELb1ELi128EEEEEEEEEvNT_6ParamsE --------------------------
	.section	.nv.info._ZN7cutlass13device_kernelIN5flash19enable_sm80_to_sm89INS1_16FlashAttnFwdSm80INS1_25CollectiveMainloopFwdSm80ILi8ELi1ELb0EN4cute5tupleIJNS5_1CILi128EEENS7_ILi48EEENS7_ILi256EEEEEELi256ENS_10bfloat16_tEfNS_4arch4Sm80ELb0ELb1ELb1ELb1ELb0ELb1ELb1ELb0EEENS1_21CollectiveEpilogueFwdINS6_IJS8_SA_S9_EEENS6_IJNS7_ILi1EEESI_SI_EEESC_SE_Li256ELb1ELb1ELb0ELb0EEENS1_19SingleTileSchedulerILb1ELb0ELb1ELi128EEEEEEEEEvNT_6ParamsE,"",@"SHT_CUDA_INFO"
	.sectionflags	@""
	.align	4


	//----- nvinfo : EIATTR_CUDA_API_VERSION
	.align		4
        /*0000*/ 	.byte	0x04, 0x37
        /*0002*/ 	.short	(.L_288 - .L_287)
.L_287:
        /*0004*/ 	.word	0x00000082


	//----- nvinfo : EIATTR_KPARAM_INFO
	.align		4
.L_288:
        /*0008*/ 	.byte	0x04, 0x17
        /*000a*/ 	.short	(.L_290 - .L_289)
.L_289:
        /*000c*/ 	.word	0x00000000
        /*0010*/ 	.short	0x0000
        /*0012*/ 	.short	0x0000
        /*0014*/ 	.byte	0x00, 0xf0, 0x61, 0x10


	//----- nvinfo : EIATTR_SPARSE_MMA_MASK
	.align		4
.L_290:
        /*0018*/ 	.byte	0x03, 0x50
        /*001a*/ 	.short	0x0000


	//----- nvinfo : EIATTR_MAXREG_COUNT
	.align		4
        /*001c*/ 	.byte	0x03, 0x1b
        /*001e*/ 	.short	0x00ff


	//----- nvinfo : EIATTR_MERCURY_ISA_VERSION
	.align		4
        /*0020*/ 	.byte	0x03, 0x5f
        /*0022*/ 	.short	0x0101


	//----- nvinfo : EIATTR_VRC_CTA_INIT_COUNT
	.align		4
        /*0024*/ 	.byte	0x02, 0x4a
	.zero		1
	.zero		1


	//----- nvinfo : EIATTR_EXIT_INSTR_OFFSETS
	.align		4
        /*0028*/ 	.byte	0x04, 0x1c
        /*002a*/ 	.short	(.L_292 - .L_291)


	//   ....[0]....
.L_291:
        /*002c*/ 	.word	0x00000010


	//----- nvinfo : EIATTR_MAX_THREADS
	.align		4
.L_292:
        /*0030*/ 	.byte	0x04, 0x05
        /*0032*/ 	.short	(.L_294 - .L_293)
.L_293:
        /*0034*/ 	.word	0x00000100
        /*0038*/ 	.word	0x00000001
        /*003c*/ 	.word	0x00000001


	//----- nvinfo : EIATTR_CBANK_PARAM_SIZE
	.align		4
.L_294:
        /*0040*/ 	.byte	0x03, 0x19
        /*0042*/ 	.short	0x0418


	//----- nvinfo : EIATTR_PARAM_CBANK
	.align		4
        /*0044*/ 	.byte	0x04, 0x0a
        /*0046*/ 	.short	(.L_296 - .L_295)
	.align		4
.L_295:
        /*0048*/ 	.word	index@(.nv.constant0._ZN7cutlass13device_kernelIN5flash19enable_sm80_to_sm89INS1_16FlashAttnFwdSm80INS1_25CollectiveMainloopFwdSm80ILi8ELi1ELb0EN4cute5tupleIJNS5_1CILi128EEENS7_ILi48EEENS7_ILi256EEEEEELi256ENS_10bfloat16_tEfNS_4arch4Sm80ELb0ELb1ELb1ELb1ELb0ELb1ELb1ELb0EEENS1_21CollectiveEpilogueFwdINS6_IJS8_SA_S9_EEENS6_IJNS7_ILi1EEESI_SI_EEESC_SE_Li256ELb1ELb1ELb0ELb0EEENS1_19SingleTileSchedulerILb1ELb0ELb1ELi128EEEEEEEEEvNT_6ParamsE)
        /*004c*/ 	.short	0x0380
        /*004e*/ 	.short	0x0418


	//----- nvinfo : EIATTR_SW_WAR
	.align		4
.L_296:
        /*0050*/ 	.byte	0x04, 0x36
        /*0052*/ 	.short	(.L_298 - .L_297)
.L_297:
        /*0054*/ 	.word	0x00000008
.L_298:


//--------------------- .nv.info._ZN7cutlass13device_kernelIN5flash19enable_sm80_to_sm89INS1_16FlashAttnFwdSm80INS1_25CollectiveMainloopFwdSm80ILi8ELi1ELb0EN4cute5tupleIJNS5_1CILi128EEENS7_ILi96EEENS7_ILi256EEEEEELi256ENS_10bfloat16_tEfNS_4arch4Sm80ELb1ELb0ELb1ELb0ELb0ELb0ELb1ELb0EEENS1_21CollectiveEpilogueFwdINS6_IJS8_SA_S9_EEENS6_IJNS7_ILi1EEESI_SI_EEESC_SE_Li256ELb0ELb1ELb0ELb0EEENS1_30DynamicPersistentTileSchedulerILi256ELi256ELb0ELb1ELb0EEEEEEEEEvNT_6ParamsE --------------------------
	.section	.nv.info._ZN7cutlass13device_kernelIN5flash19enable_sm80_to_sm89INS1_16FlashAttnFwdSm80INS1_25CollectiveMainloopFwdSm80ILi8ELi1ELb0EN4cute5tupleIJNS5_1CILi128EEENS7_ILi96EEENS7_ILi256EEEEEELi256ENS_10bfloat16_tEfNS_4arch4Sm80ELb1ELb0ELb1ELb0ELb0ELb0ELb1ELb0EEENS1_21CollectiveEpilogueFwdINS6_IJS8_SA_S9_EEENS6_IJNS7_ILi1EEESI_SI_EEESC_SE_Li256ELb0ELb1ELb0ELb0EEENS1_30DynamicPersistentTileSchedulerILi256ELi256ELb0ELb1ELb0EEEEEEEEEvNT_6ParamsE,"",@"SHT_CUDA_INFO"
	.sectionflags	@""
	.align	4


	//----- nvinfo : EIATTR_CUDA_API_VERSION
	.align		4
        /*0000*/ 	.byte	0x04, 0x37
        /*0002*/ 	.short	(.L_300 - .L_299)
.L_299:
        /*0004*/ 	.word	0x00000082


	//----- nvinfo : EIATTR_KPARAM_INFO
	.align		4
.L_300:
        /*0008*/ 	.byte	0x04, 0x17
        /*000a*/ 	.short	(.L_302 - .L_301)
.L_301:
        /*000c*/ 	.word	0x00000000
        /*0010*/ 	.short	0x0000
        /*0012*/ 	.short	0x0000
        /*0014*/ 	.byte	0x00, 0xf0, 0xa1, 0x10


	//----- nvinfo : EIATTR_SPARSE_MMA_MASK
	.align		4
.L_302:
        /*0018*/ 	.byte	0x03, 0x50
        /*001a*/ 	.short	0x0000


	//----- nvinfo : EIATTR_MAXREG_COUNT
	.align		4
        /*001c*/ 	.byte	0x03, 0x1b
        /*001e*/ 	.short	0x00ff


	//----- nvinfo : EIATTR_MERCURY_ISA_VERSION
	.align		4
        /*0020*/ 	.byte	0x03, 0x5f
        /*0022*/ 	.short	0x0101


	//----- nvinfo : EIATTR_VRC_CTA_INIT_COUNT
	.align		4
        /*0024*/ 	.byte	0x02, 0x4a
	.zero		1
	.zero		1


	//----- nvinfo : EIATTR_EXIT_INSTR_OFFSETS
	.align		4
        /*0028*/ 	.byte	0x04, 0x1c
        /*002a*/ 	.short	(.L_304 - .L_303)


	//   ....[0]....
.L_303:
        /*002c*/ 	.word	0x00000010


	//----- nvinfo : EIATTR_MAX_THREADS
	.align		4
.L_304:
        /*0030*/ 	.byte	0x04, 0x05
        /*0032*/ 	.short	(.L_306 - .L_305)
.L_305:
        /*0034*/ 	.word	0x00000100
        /*0038*/ 	.word	0x00000001
        /*003c*/ 	.word	0x00000001


	//----- nvinfo : EIATTR_CBANK_PARAM_SIZE
	.align		4
.L_306:
        /*0040*/ 	.byte	0x03, 0x19
        /*0042*/ 	.short	0x0428


	//----- nvinfo : EIATTR_PARAM_CBANK
	.align		4
        /*0044*/ 	.byte	0x04, 0x0a
        /*0046*/ 	.short	(.L_308 - .L_307)
	.align		4
.L_307:
        /*0048*/ 	.word	index@(.nv.constant0._ZN7cutlass13device_kernelIN5flash19enable_sm80_to_sm89INS1_16FlashAttnFwdSm80INS1_25CollectiveMainloopFwdSm80ILi8ELi1ELb0EN4cute5tupleIJNS5_1CILi128EEENS7_ILi96EEENS7_ILi256EEEEEELi256ENS_10bfloat16_tEfNS_4arch4Sm80ELb1ELb0ELb1ELb0ELb0ELb0ELb1ELb0EEENS1_21CollectiveEpilogueFwdINS6_IJS8_SA_S9_EEENS6_IJNS7_ILi1EEESI_SI_EEESC_SE_Li256ELb0ELb1ELb0ELb0EEENS1_30DynamicPersistentTileSchedulerILi256ELi256ELb0ELb1ELb0EEEEEEEEEvNT_6ParamsE)
        /*004c*/ 	.short	0x0380
        /*004e*/ 	.short	0x0428


	//----- nvinfo : EIATTR_SW_WAR
	.align		4
.L_308:
        /*0050*/ 	.byte	0x04, 0x36
        /*0052*/ 	.short	(.L_310 - .L_309)
.L_309:
        /*0054*/ 	.word	0x00000008
.L_310:


//--------------------- .nv.info._ZN7cutlass13device_kernelIN5flash19enable_sm80_to_sm89INS1_16FlashAttnFwdSm80INS1_25CollectiveMainloopFwdSm80ILi8ELi1ELb0EN4cute5tupleIJNS5_1CILi128EEENS7_ILi96EEENS7_ILi256EEEEEELi256ENS_10bfloat16_tEfNS_4arch4Sm80ELb1ELb0ELb1ELb1ELb0ELb0ELb1ELb0EEENS1_21CollectiveEpilogueFwdINS6_IJS8_SA_S9_EEENS6_IJNS7_ILi1EEESI_SI_EEESC_SE_Li256ELb1ELb1ELb0ELb0EEENS1_19SingleTileSchedulerILb1ELb0ELb1ELi128EEEEEEEEEvNT_6ParamsE --------------------------
	.section	.nv.info._ZN7cutlass13device_kernelIN5flash19enable_sm80_to_sm89INS1_16FlashAttnFwdSm80INS1_25CollectiveMainloopFwdSm80ILi8ELi1ELb0EN4cute5tupleIJNS5_1CILi128EEENS7_ILi96EEENS7_ILi256EEEEEELi256ENS_10bfloat16_tEfNS_4arch4Sm80ELb1ELb0ELb1ELb1ELb0ELb0ELb1ELb0EEENS1_21CollectiveEpilogueFwdINS6_IJS8_SA_S9_EEENS6_IJNS7_ILi1EEESI_SI_EEESC_SE_Li256ELb1ELb1ELb0ELb0EEENS1_19SingleTileSchedulerILb1ELb0ELb1ELi128EEEEEEEEEvNT_6ParamsE,"",@"SHT_CUDA_INFO"
	.sectionflags	@""
	.align	4


	//----- nvinfo : EIATTR_CUDA_API_VERSION
	.align		4
        /*0000*/ 	.byte	0x04, 0x37
        /*0002*/ 	.short	(.L_312 - .L_311)
.L_311:
        /*0004*/ 	.word	0x00000082


	//----- nvinfo : EIATTR_KPARAM_INFO
	.align		4
.L_312:
        /*0008*/ 	.byte	0x04, 0x17
        /*000a*/ 	.short	(.L_314 - .L_313)
.L_313:
        /*000c*/ 	.word	0x00000000
        /*0010*/ 	.short	0x0000
        /*0012*/ 	.short	0x0000
        /*0014*/ 	.byte	0x00, 0xf0, 0x61, 0x10


	//----- nvinfo : EIATTR_SPARSE_MMA_MASK
	.align		4
.L_314:
        /*0018*/ 	.byte	0x03, 0x50
        /*001a*/ 	.short	0x0000


	//----- nvinfo : EIATTR_MAXREG_COUNT
	.align		4
        /*001c*/ 	.byte	0x03, 0x1b
        /*001e*/ 	.short	0x00ff


	//----- nvinfo : EIATTR_MERCURY_ISA_VERSION
	.align		4
        /*0020*/ 	.byte	0x03, 0x5f
        /*0022*/ 	.short	0x0101


	//----- nvinfo : EIATTR_VRC_CTA_INIT_COUNT
	.align		4
        /*0024*/ 	.byte	0x02, 0x4a
	.zero		1
	.zero		1


	//----- nvinfo : EIATTR_EXIT_INSTR_OFFSETS
	.align		4
        /*0028*/ 	.byte	0x04, 0x1c
        /*002a*/ 	.short	(.L_316 - .L_315)


	//   ....[0]....
.L_315:
        /*002c*/ 	.word	0x00000010


	//----- nvinfo : EIATTR_MAX_THREADS
	.align		4
.L_316:
        /*0030*/ 	.byte	0x04, 0x05
        /*0032*/ 	.short	(.L_318 - .L_317)
.L_317:
        /*0034*/ 	.word	0x00000100
        /*0038*/ 	.word	0x00000001
        /*003c*/ 	.word	0x00000001


	//----- nvinfo : EIATTR_CBANK_PARAM_SIZE
	.align		4
.L_318:
        /*0040*/ 	.byte	0x03, 0x19
        /*0042*/ 	.short	0x0418


	//----- nvinfo : EIATTR_PARAM_CBANK
	.align		4
        /*0044*/ 	.byte	0x04, 0x0a
        /*0046*/ 	.short	(.L_320 - .L_319)
	.align		4
.L_319:
        /*0048*/ 	.word	index@(.nv.constant0._ZN7cutlass13device_kernelIN5flash19enable_sm80_to_sm89INS1_16FlashAttnFwdSm80INS1_25CollectiveMainloopFwdSm80ILi8ELi1ELb0EN4cute5tupleIJNS5_1CILi128EEENS7_ILi96EEENS7_ILi256EEEEEELi256ENS_10bfloat16_tEfNS_4arch4Sm80ELb1ELb0ELb1ELb1ELb0ELb0ELb1ELb0EEENS1_21CollectiveEpilogueFwdINS6_IJS8_SA_S9_EEENS6_IJNS7_ILi1EEESI_SI_EEESC_SE_Li256ELb1ELb1ELb0ELb0EEENS1_19SingleTileSchedulerILb1ELb0ELb1ELi128EEEEEEEEEvNT_6ParamsE)
        /*004c*/ 	.short	0x0380
        /*004e*/ 	.short	0x0418


	//----- nvinfo : EIATTR_SW_WAR
	.align		4
.L_320:
        /*0050*/ 	.byte	0x04, 0x36
        /*0052*/ 	.short	(.L_322 - .L_321)
.L_321:
        /*0054*/ 	.word	0x00000008
.L_322:


//--------------------- .nv.info._ZN7cutlass13device_kernelIN5flash19enable_sm80_to_sm89INS1_16FlashAttnFwdSm80INS1_25CollectiveMainloopFwdSm80ILi8ELi1ELb0EN4cute5tupleIJNS5_1CILi128EEENS7_ILi48EEENS7_ILi256EEEEEELi256ENS_10bfloat16_tEfNS_4arch4Sm80ELb1ELb0ELb1ELb1ELb0ELb1ELb1ELb0EEENS1_21CollectiveEpilogueFwdINS6_IJS8_SA_S9_EEENS6_IJNS7_ILi1EEESI_SI_EEESC_SE_Li256ELb1ELb1ELb0ELb0EEENS1_19SingleTileSchedulerILb1ELb0ELb1ELi128EEEEEEEEEvNT_6ParamsE --------------------------
	.section	.nv.info._ZN7cutlass13device_kernelIN5flash19enable_sm80_to_sm89INS1_16FlashAttnFwdSm80INS1_25CollectiveMainloopFwdSm80ILi8ELi1ELb0EN4cute5tupleIJNS5_1CILi128EEENS7_ILi48EEENS7_ILi256EEEEEELi256ENS_10bfloat16_tEfNS_4arch4Sm80ELb1ELb0ELb1ELb1ELb0ELb1ELb1ELb0EEENS1_21CollectiveEpilogueFwdINS6_IJS8_SA_S9_EEENS6_IJNS7_ILi1EEESI_SI_EEESC_SE_Li256ELb1ELb1ELb0ELb0EEENS1_19SingleTileSchedulerILb1ELb0ELb1ELi128EEEEEEEEEvNT_6ParamsE,"",@"SHT_CUDA_INFO"
	.sectionflags	@""
	.align	4


	//----- nvinfo : EIATTR_CUDA_API_VERSION
	.align		4
        /*0000*/ 	.byte	0x04, 0x37
        /*0002*/ 	.short	(.L_324 - .L_323)
.L_323:
        /*0004*/ 	.word	0x00000082


	//----- nvinfo : EIATTR_KPARAM_INFO
	.align		4
.L_324:
        /*0008*/ 	.byte	0x04, 0x17
        /*000a*/ 	.short	(.L_326 - .L_325)
.L_325:
        /*000c*/ 	.word	0x00000000
        /*0010*/ 	.short	0x0000
        /*0012*/ 	.short	0x0000
        /*0014*/ 	.byte	0x00, 0xf0, 0x61, 0x10


	//----- nvinfo : EIATTR_SPARSE_MMA_MASK
	.align		4
.L_326:
        /*0018*/ 	.byte	0x03, 0x50
        /*001a*/ 	.short	0x0000


	//----- nvinfo : EIATTR_MAXREG_COUNT
	.align		4
        /*001c*/ 	.byte	0x03, 0x1b
        /*001e*/ 	.short	0x00ff


	//----- nvinfo : EIATTR_MERCURY_ISA_VERSION
	.align		4
        /*0020*/ 	.byte	0x03, 0x5f
        /*0022*/ 	.short	0x0101


	//----- nvinfo : EIATTR_VRC_CTA_INIT_COUNT
	.align		4
        /*0024*/ 	.byte	0x02, 0x4a
	.zero		1
	.zero		1


	//----- nvinfo : EIATTR_EXIT_INSTR_OFFSETS
	.align		4
        /*0028*/ 	.byte	0x04, 0x1c
        /*002a*/ 	.short	(.L_328 - .L_327)


	//   ....[0]....
.L_327:
        /*002c*/ 	.word	0x00000010


	//----- nvinfo : EIATTR_MAX_THREADS
	.align		4
.L_328:
        /*0030*/ 	.byte	0x04, 0x05
        /*0032*/ 	.short	(.L_330 - .L_329)
.L_329:
        /*0034*/ 	.word	0x00000100
        /*0038*/ 	.word	0x00000001
        /*003c*/ 	.word	0x00000001


	//----- nvinfo : EIATTR_CBANK_PARAM_SIZE
	.align		4
.L_330:
        /*0040*/ 	.byte	0x03, 0x19
        /*0042*/ 	.short	0x0418


	//----- nvinfo : EIATTR_PARAM_CBANK
	.align		4
        /*0044*/ 	.byte	0x04, 0x0a
        /*0046*/ 	.short	(.L_332 - .L_331)
	.align		4
.L_331:
        /*0048*/ 	.word	index@(.nv.constant0._ZN7cutlass13device_kernelIN5flash19enable_sm80_to_sm89INS1_16FlashAttnFwdSm80INS1_25CollectiveMainloopFwdSm80ILi8ELi1ELb0EN4cute5tupleIJNS5_1CILi128EEENS7_ILi48EEENS7_ILi256EEEEEELi256ENS_10bfloat16_tEfNS_4arch4Sm80ELb1ELb0ELb1ELb1ELb0ELb1ELb1ELb0EEENS1_21CollectiveEpilogueFwdINS6_IJS8_SA_S9_EEENS6_IJNS7_ILi1EEESI_SI_EEESC_SE_Li256ELb1ELb1ELb0ELb0EEENS1_19SingleTileSchedulerILb1ELb0ELb1ELi128EEEEEEEEEvNT_6ParamsE)
        /*004c*/ 	.short	0x0380
        /*004e*/ 	.short	0x0418


	//----- nvinfo : EIATTR_SW_WAR
	.align		4
.L_332:
        /*0050*/ 	.byte	0x04, 0x36
        /*0052*/ 	.short	(.L_334 - .L_333)
.L_333:
        /*0054*/ 	.word	0x00000008
.L_334:


//--------------------- .nv.callgraph             --------------------------
	.section	.nv.callgraph,"",@"SHT_CUDA_CALLGRAPH"
	.align	4
	.sectionentsize	8
	.align		4
        /*0000*/ 	.word	0x00000000
	.align		4
        /*0004*/ 	.word	0xffffffff
	.align		4
        /*0008*/ 	.word	0x00000000
	.align		4
        /*000c*/ 	.word	0xfffffffe
	.align		4
        /*0010*/ 	.word	0x00000000
	.align		4
        /*0014*/ 	.word	0xfffffffd
	.align		4
        /*0018*/ 	.word	0x00000000
	.align		4
        /*001c*/ 	.word	0xfffffffc


//--------------------- .nv.constant4             --------------------------
	.section	.nv.constant4,"a",@progbits
	.align	8
	.align		8
.nv.constant4:
        /*0000*/ 	.dword	_ZN74_INTERNAL_f62ed924_38_flash_fwd_hdim256_bf16_softcap_sm80_cu_bdbb69e5_34004cuda3std3__45__cpo5beginE
	.align		8
        /*0008*/ 	.dword	_ZN74_INTERNAL_f62ed924_38_flash_fwd_hdim256_bf16_softcap_sm80_cu_bdbb69e5_34004cuda3std3__45__cpo3endE
	.align		8
        /*0010*/ 	.dword	_ZN74_INTERNAL_f62ed924_38_flash_fwd_hdim256_bf16_softcap_sm80_cu_bdbb69e5_34004cuda3std3__45__cpo6cbeginE
	.align		8
        /*0018*/ 	.dword	_ZN74_INTERNAL_f62ed924_38_flash_fwd_hdim256_bf16_softcap_sm80_cu_bdbb69e5_34004cuda3std3__45__cpo4cendE
	.align		8
        /*0020*/ 	.dword	_ZN74_INTERNAL_f62ed924_38_flash_fwd_hdim256_bf16_softcap_sm80_cu_bdbb69e5_34004cuda3std3__476_GLOBAL__N__f62ed924_38_flash_fwd_hdim256_bf16_softcap_sm80_cu_bdbb69e5_34006ignoreE
	.align		8
        /*0028*/ 	.dword	_ZN74_INTERNAL_f62ed924_38_flash_fwd_hdim256_bf16_softcap_sm80_cu_bdbb69e5_34004cuda3std3__419piecewise_constructE
	.align		8
        /*0030*/ 	.dword	_ZN74_INTERNAL_f62ed924_38_flash_fwd_hdim256_bf16_softcap_sm80_cu_bdbb69e5_34004cuda3std3__48in_placeE
	.align		8
        /*0038*/ 	.dword	_ZN74_INTERNAL_f62ed924_38_flash_fwd_hdim256_bf16_softcap_sm80_cu_bdbb69e5_34004cuda3std6ranges3__45__cpo4swapE
	.align		8
        /*0040*/ 	.dword	_ZN74_INTERNAL_f62ed924_38_flash_fwd_hdim256_bf16_softcap_sm80_cu_bdbb69e5_34004cuda3std6ranges3__45__cpo9iter_moveE
	.align		8
        /*0048*/ 	.dword	_ZN74_INTERNAL_f62ed924_38_flash_fwd_hdim256_bf16_softcap_sm80_cu_bdbb69e5_34004cute7productE
	.align		8
        /*0050*/ 	.dword	_ZN74_INTERNAL_f62ed924_38_flash_fwd_hdim256_bf16_softcap_sm80_cu_bdbb69e5_34004cute1_E


//--------------------- .text._ZN7cutlass13device_kernelIN5flash19enable_sm80_to_sm89INS1_16FlashAttnFwdSm80INS1_25CollectiveMainloopFwdSm80ILi8ELi1ELb1EN4cute5tupleIJNS5_1CILi128EEENS7_ILi64EEENS7_ILi256EEEEEELi256ENS_10bfloat16_tEfNS_4arch4Sm80ELb0ELb0ELb1ELb0ELb0ELb0ELb1ELb0EEENS1_21CollectiveEpilogueFwdINS6_IJS8_SA_S9_EEENS6_IJNS7_ILi1EEESI_SI_EEESC_SE_Li256ELb0ELb1ELb0ELb0EEENS1_19SingleTileSchedulerILb0ELb0ELb1ELi128EEEEEEEEEvNT_6ParamsE --------------------------
	.section	.text._ZN7cutlass13device_kernelIN5flash19enable_sm80_to_sm89INS1_16FlashAttnFwdSm80INS1_25CollectiveMainloopFwdSm80ILi8ELi1ELb1EN4cute5tupleIJNS5_1CILi128EEENS7_ILi64EEENS7_ILi256EEEEEELi256ENS_10bfloat16_tEfNS_4arch4Sm80ELb0ELb0ELb1ELb0ELb0ELb0ELb1ELb0EEENS1_21CollectiveEpilogueFwdINS6_IJS8_SA_S9_EEENS6_IJNS7_ILi1EEESI_SI_EEESC_SE_Li256ELb0ELb1ELb0ELb0EEENS1_19SingleTileSchedulerILb0ELb0ELb1ELi128EEEEEEEEEvNT_6ParamsE,"ax",@progbits
	.align	128
.text._ZN7cutlass13device_kernelIN5flash19enable_sm80_to_sm89INS1_16FlashAttnFwdSm80INS1_25CollectiveMainloopFwdSm80ILi8ELi1ELb1EN4cute5tupleIJNS5_1CILi128EEENS7_ILi64EEENS7_ILi256EEEEEELi256ENS_10bfloat16_tEfNS_4arch4Sm80ELb0ELb0ELb1ELb0ELb0ELb0ELb1ELb0EEENS1_21CollectiveEpilogueFwdINS6_IJS8_SA_S9_EEENS6_IJNS7_ILi1EEESI_SI_EEESC_SE_Li256ELb0ELb1ELb0ELb0EEENS1_19SingleTileSchedulerILb0ELb0ELb1ELi128EEEEEEEEEvNT_6ParamsE:
        .type           _ZN7cutlass13device_kernelIN5flash19enable_sm80_to_sm89INS1_16FlashAttnFwdSm80INS1_25CollectiveMainloopFwdSm80ILi8ELi1ELb1EN4cute5tupleIJNS5_1CILi128EEENS7_ILi64EEENS7_ILi256EEEEEELi256ENS_10bfloat16_tEfNS_4arch4Sm80ELb0ELb0ELb1ELb0ELb0ELb0ELb1ELb0EEENS1_21CollectiveEpilogueFwdINS6_IJS8_SA_S9_EEENS6_IJNS7_ILi1EEESI_SI_EEESC_SE_Li256ELb0ELb1ELb0ELb0EEENS1_19SingleTileSchedulerILb0ELb0ELb1ELi128EEEEEEEEEvNT_6ParamsE,@function
        .size           _ZN7cutlass13device_kernelIN5flash19enable_sm80_to_sm89INS1_16FlashAttnFwdSm80INS1_25CollectiveMainloopFwdSm80ILi8ELi1ELb1EN4cute5tupleIJNS5_1CILi128EEENS7_ILi64EEENS7_ILi256EEEEEELi256ENS_10bfloat16_tEfNS_4arch4Sm80ELb0ELb0ELb1ELb0ELb0ELb0ELb1ELb0EEENS1_21CollectiveEpilogueFwdINS6_IJS8_SA_S9_EEENS6_IJNS7_ILi1EEESI_SI_EEESC_SE_Li256ELb0ELb1ELb0ELb0EEENS1_19SingleTileSchedulerILb0ELb0ELb1ELi128EEEEEEEEEvNT_6ParamsE,(.L_x_18 - _ZN7cutlass13device_kernelIN5flash19enable_sm80_to_sm89INS1_16FlashAttnFwdSm80INS1_25CollectiveMainloopFwdSm80ILi8ELi1ELb1EN4cute5tupleIJNS5_1CILi128EEENS7_ILi64EEENS7_ILi256EEEEEELi256ENS_10bfloat16_tEfNS_4arch4Sm80ELb0ELb0ELb1ELb0ELb0ELb0ELb1ELb0EEENS1_21CollectiveEpilogueFwdINS6_IJS8_SA_S9_EEENS6_IJNS7_ILi1EEESI_SI_EEESC_SE_Li256ELb0ELb1ELb0ELb0EEENS1_19SingleTileSchedulerILb0ELb0ELb1ELi128EEEEEEEEEvNT_6ParamsE)
        .other          _ZN7cutlass13device_kernelIN5flash19enable_sm80_to_sm89INS1_16FlashAttnFwdSm80INS1_25CollectiveMainloopFwdSm80ILi8ELi1ELb1EN4cute5tupleIJNS5_1CILi128EEENS7_ILi64EEENS7_ILi256EEEEEELi256ENS_10bfloat16_tEfNS_4arch4Sm80ELb0ELb0ELb1ELb0ELb0ELb0ELb1ELb0EEENS1_21CollectiveEpilogueFwdINS6_IJS8_SA_S9_EEENS6_IJNS7_ILi1EEESI_SI_EEESC_SE_Li256ELb0ELb1ELb0ELb0EEENS1_19SingleTileSchedulerILb0ELb0ELb1ELi128EEEEEEEEEvNT_6ParamsE,@"STO_CUDA_ENTRY STV_DEFAULT"
_ZN7cutlass13device_kernelIN5flash19enable_sm80_to_sm89INS1_16FlashAttnFwdSm80INS1_25CollectiveMainloopFwdSm80ILi8ELi1ELb1EN4cute5tupleIJNS5_1CILi128EEENS7_ILi64EEENS7_ILi256EEEEEELi256ENS_10bfloat16_tEfNS_4arch4Sm80ELb0ELb0ELb1ELb0ELb0ELb0ELb1ELb0EEENS1_21CollectiveEpilogueFwdINS6_IJS8_SA_S9_EEENS6_IJNS7_ILi1EEESI_SI_EEESC_SE_Li256ELb0ELb1ELb0ELb0EEENS1_19SingleTileSchedulerILb0ELb0ELb1ELi128EEEEEEEEEvNT_6ParamsE:
[----:B------:R-:W-:Y:S01]  /*0000*/  LDC R1, c[0x0][0x37c] ;  /* 0x0000df00ff017b82 */ /* 0x000fe20000000800 */
[----:B------:R-:W-:Y:S05]  /*0010*/  EXIT ;  /* 0x000000000000794d */ /* 0x000fea0003800000 */
.L_x_0:
[----:B------:R-:W-:-:S00]  /*0020*/  BRA `(.L_x_0) ;  /* 0xfffffffc00fc7947 */ /* 0x000fc0000383ffff */
[----:B------:R-:W-:-:S00]  /*0030*/  NOP ;  /* 0x0000000000007918 */ /* 0x000fc00000000000 */
        /* <DEDUP_REMOVED lines=12> */
.L_x_18:


//--------------------- .text._ZN7cutlass13device_kernelIN5flash19enable_sm80_to_sm89INS1_16FlashAttnFwdSm80INS1_25CollectiveMainloopFwdSm80ILi8ELi1ELb1EN4cute5tupleIJNS5_1CILi128EEENS7_ILi64EEENS7_ILi256EEEEEELi256ENS_10bfloat16_tEfNS_4arch4Sm80ELb0ELb0ELb1ELb1ELb0ELb0ELb1ELb0EEENS1_21CollectiveEpilogueFwdINS6_IJS8_SA_S9_EEENS6_IJNS7_ILi1EEESI_SI_EEESC_SE_Li256ELb1ELb1ELb0ELb0EEENS1_19SingleTileSchedulerILb1ELb0ELb1ELi128EEEEEEEEEvNT_6ParamsE --------------------------
	.section	.text._ZN7cutlass13device_kernelIN5flash19enable_sm80_to_sm89INS1_16FlashAttnFwdSm80INS1_25CollectiveMainloopFwdSm80ILi8ELi1ELb1EN4cute5tupleIJNS5_1CILi128EEENS7_ILi64EEENS7_ILi256EEEEEELi256ENS_10bfloat16_tEfNS_4arch4Sm80ELb0ELb0ELb1ELb1ELb0ELb0ELb1ELb0EEENS1_21CollectiveEpilogueFwdINS6_IJS8_SA_S9_EEENS6_IJNS7_ILi1EEESI_SI_EEESC_SE_Li256ELb1ELb1ELb0ELb0EEENS1_19SingleTileSchedulerILb1ELb0ELb1ELi128EEEEEEEEEvNT_6ParamsE,"ax",@progbits
	.align	128
.text._ZN7cutlass13device_kernelIN5flash19enable_sm80_to_sm89INS1_16FlashAttnFwdSm80INS1_25CollectiveMainloopFwdSm80ILi8ELi1ELb1EN4cute5tupleIJNS5_1CILi128EEENS7_ILi64EEENS7_ILi256EEEEEELi256ENS_10bfloat16_tEfNS_4arch4Sm80ELb0ELb0ELb1ELb1ELb0ELb0ELb1ELb0EEENS1_21CollectiveEpilogueFwdINS6_IJS8_SA_S9_EEENS6_IJNS7_ILi1EEESI_SI_EEESC_SE_Li256ELb1ELb1ELb0ELb0EEENS1_19SingleTileSchedulerILb1ELb0ELb1ELi128EEEEEEEEEvNT_6ParamsE:
        .type           _ZN7cutlass13device_kernelIN5flash19enable_sm80_to_sm89INS1_16FlashAttnFwdSm80INS1_25CollectiveMainloopFwdSm80ILi8ELi1ELb1EN4cute5tupleIJNS5_1CILi128EEENS7_ILi64EEENS7_ILi256EEEEEELi256ENS_10bfloat16_tEfNS_4arch4Sm80ELb0ELb0ELb1ELb1ELb0ELb0ELb1ELb0EEENS1_21CollectiveEpilogueFwdINS6_IJS8_SA_S9_EEENS6_IJNS7_ILi1EEESI_SI_EEESC_SE_Li256ELb1ELb1ELb0ELb0EEENS1_19SingleTileSchedulerILb1ELb0ELb1ELi128EEEEEEEEEvNT_6ParamsE,@function
        .size           _ZN7cutlass13device_kernelIN5flash19enable_sm80_to_sm89INS1_16FlashAttnFwdSm80INS1_25CollectiveMainloopFwdSm80ILi8ELi1ELb1EN4cute5tupleIJNS5_1CILi128EEENS7_ILi64EEENS7_ILi256EEEEEELi256ENS_10bfloat16_tEfNS_4arch4Sm80ELb0ELb0ELb1ELb1ELb0ELb0ELb1ELb0EEENS1_21CollectiveEpilogueFwdINS6_IJS8_SA_S9_EEENS6_IJNS7_ILi1EEESI_SI_EEESC_SE_Li256ELb1ELb1ELb0ELb0EEENS1_19SingleTileSchedulerILb1ELb0ELb1ELi128EEEEEEEEEvNT_6ParamsE,(.L_x_19 - _ZN7cutlass13device_kernelIN5flash19enable_sm80_to_sm89INS1_16FlashAttnFwdSm80INS1_25CollectiveMainloopFwdSm80ILi8ELi1ELb1EN4cute5tupleIJNS5_1CILi128EEENS7_ILi64EEENS7_ILi256EEEEEELi256ENS_10bfloat16_tEfNS_4arch4Sm80ELb0ELb0ELb1ELb1ELb0ELb0ELb1ELb0EEENS1_21CollectiveEpilogueFwdINS6_IJS8_SA_S9_EEENS6_IJNS7_ILi1EEESI_SI_EEESC_SE_Li256ELb1ELb1ELb0ELb0EEENS1_19SingleTileSchedulerILb1ELb0ELb1ELi128EEEEEEEEEvNT_6ParamsE)
        .other          _ZN7cutlass13device_kernelIN5flash19enable_sm80_to_sm89INS1_16FlashAttnFwdSm80INS1_25CollectiveMainloopFwdSm80ILi8ELi1ELb1EN4cute5tupleIJNS5_1CILi128EEENS7_ILi64EEENS7_ILi256EEEEEELi256ENS_10bfloat16_tEfNS_4arch4Sm80ELb0ELb0ELb1ELb1ELb0ELb0ELb1ELb0EEENS1_21CollectiveEpilogueFwdINS6_IJS8_SA_S9_EEENS6_IJNS7_ILi1EEESI_SI_EEESC_SE_Li256ELb1ELb1ELb0ELb0EEENS1_19SingleTileSchedulerILb1ELb0ELb1ELi128EEEEEEEEEvNT_6ParamsE,@"STO_CUDA_ENTRY STV_DEFAULT"
_ZN7cutlass13device_kernelIN5flash19enable_sm80_to_sm89INS1_16FlashAttnFwdSm80INS1_25CollectiveMainloopFwdSm80ILi8ELi1ELb1EN4cute5tupleIJNS5_1CILi128EEENS7_ILi64EEENS7_ILi256EEEEEELi256ENS_10bfloat16_tEfNS_4arch4Sm80ELb0ELb0ELb1ELb1ELb0ELb0ELb1ELb0EEENS1_21CollectiveEpilogueFwdINS6_IJS8_SA_S9_EEENS6_IJNS7_ILi1EEESI_SI_EEESC_SE_Li256ELb1ELb1ELb0ELb0EEENS1_19SingleTileSchedulerILb1ELb0ELb1ELi128EEEEEEEEEvNT_6ParamsE:
[----:B------:R-:W-:Y:S01]  /*0000*/  LDC R1, c[0x0][0x37c] ;  /* 0x0000df00ff017b82 */ /* 0x000fe20000000800 */
[----:B------:R-:W-:Y:S05]  /*0010*/  EXIT ;  /* 0x000000000000794d */ /* 0x000fea0003800000 */
.L_x_1:
        /* <DEDUP_REMOVED lines=14> */
.L_x_19:


//--------------------- .text._ZN7cutlass13device_kernelIN5flash19enable_sm80_to_sm89INS1_16FlashAttnFwdSm80INS1_25CollectiveMainloopFwdSm80ILi8ELi1ELb0EN4cute5tupleIJNS5_1CILi128EEENS7_ILi32EEENS7_ILi256EEEEEELi256ENS_10bfloat16_tEfNS_4arch4Sm80ELb0ELb0ELb1ELb1ELb0ELb1ELb1ELb0EEENS1_21CollectiveEpilogueFwdINS6_IJS8_SA_S9_EEENS6_IJNS7_ILi1EEESI_SI_EEESC_SE_Li256ELb1ELb1ELb0ELb0EEENS1_19SingleTileSchedulerILb1ELb0ELb1ELi128EEEEEEEEEvNT_6ParamsE --------------------------
	.section	.text._ZN7cutlass13device_kernelIN5flash19enable_sm80_to_sm89INS1_16FlashAttnFwdSm80INS1_25CollectiveMainloopFwdSm80ILi8ELi1ELb0EN4cute5tupleIJNS5_1CILi128EEENS7_ILi32EEENS7_ILi256EEEEEELi256ENS_10bfloat16_tEfNS_4arch4Sm80ELb0ELb0ELb1ELb1ELb0ELb1ELb1ELb0EEENS1_21CollectiveEpilogueFwdINS6_IJS8_SA_S9_EEENS6_IJNS7_ILi1EEESI_SI_EEESC_SE_Li256ELb1ELb1ELb0ELb0EEENS1_19SingleTileSchedulerILb1ELb0ELb1ELi128EEEEEEEEEvNT_6ParamsE,"ax",@progbits
	.align	128
.text._ZN7cutlass13device_kernelIN5flash19enable_sm80_to_sm89INS1_16FlashAttnFwdSm80INS1_25CollectiveMainloopFwdSm80ILi8ELi1ELb0EN4cute5tupleIJNS5_1CILi128EEENS7_ILi32EEENS7_ILi256EEEEEELi256ENS_10bfloat16_tEfNS_4arch4Sm80ELb0ELb0ELb1ELb1ELb0ELb1ELb1ELb0EEENS1_21CollectiveEpilogueFwdINS6_IJS8_SA_S9_EEENS6_IJNS7_ILi1EEESI_SI_EEESC_SE_Li256ELb1ELb1ELb0ELb0EEENS1_19SingleTileSchedulerILb1ELb0ELb1ELi128EEEEEEEEEvNT_6ParamsE:
        .type           _ZN7cutlass13device_kernelIN5flash19enable_sm80_to_sm89INS1_16FlashAttnFwdSm80INS1_25CollectiveMainloopFwdSm80ILi8ELi1ELb0EN4cute5tupleIJNS5_1CILi128EEENS7_ILi32EEENS7_ILi256EEEEEELi256ENS_10bfloat16_tEfNS_4arch4Sm80ELb0ELb0ELb1ELb1ELb0ELb1ELb1ELb0EEENS1_21CollectiveEpilogueFwdINS6_IJS8_SA_S9_EEENS6_IJNS7_ILi1EEESI_SI_EEESC_SE_Li256ELb1ELb1ELb0ELb0EEENS1_19SingleTileSchedulerILb1ELb0ELb1ELi128EEEEEEEEEvNT_6ParamsE,@function
        .size           _ZN7cutlass13device_kernelIN5flash19enable_sm80_to_sm89INS1_16FlashAttnFwdSm80INS1_25CollectiveMainloopFwdSm80ILi8ELi1ELb0EN4cute5tupleIJNS5_1CILi128EEENS7_ILi32EEENS7_ILi256EEEEEELi256ENS_10bfloat16_tEfNS_4arch4Sm80ELb0ELb0ELb1ELb1ELb0ELb1ELb1ELb0EEENS1_21CollectiveEpilogueFwdINS6_IJS8_SA_S9_EEENS6_IJNS7_ILi1EEESI_SI_EEESC_SE_Li256ELb1ELb1ELb0ELb0EEENS1_19SingleTileSchedulerILb1ELb0ELb1ELi128EEEEEEEEEvNT_6ParamsE,(.L_x_20 - _ZN7cutlass13device_kernelIN5flash19enable_sm80_to_sm89INS1_16FlashAttnFwdSm80INS1_25CollectiveMainloopFwdSm80ILi8ELi1ELb0EN4cute5tupleIJNS5_1CILi128EEENS7_ILi32EEENS7_ILi256EEEEEELi256ENS_10bfloat16_tEfNS_4arch4Sm80ELb0ELb0ELb1ELb1ELb0ELb1ELb1ELb0EEENS1_21CollectiveEpilogueFwdINS6_IJS8_SA_S9_EEENS6_IJNS7_ILi1EEESI_SI_EEESC_SE_Li256ELb1ELb1ELb0ELb0EEENS1_19SingleTileSchedulerILb1ELb0ELb1ELi128EEEEEEEEEvNT_6ParamsE)
        .other          _ZN7cutlass13device_kernelIN5flash19enable_sm80_to_sm89INS1_16FlashAttnFwdSm80INS1_25CollectiveMainloopFwdSm80ILi8ELi1ELb0EN4cute5tupleIJNS5_1CILi128EEENS7_ILi32EEENS7_ILi256EEEEEELi256ENS_10bfloat16_tEfNS_4arch4Sm80ELb0ELb0ELb1ELb1ELb0ELb1ELb1ELb0EEENS1_21CollectiveEpilogueFwdINS6_IJS8_SA_S9_EEENS6_IJNS7_ILi1EEESI_SI_EEESC_SE_Li256ELb1ELb1ELb0ELb0EEENS1_19SingleTileSchedulerILb1ELb0ELb1ELi128EEEEEEEEEvNT_6ParamsE,@"STO_CUDA_ENTRY STV_DEFAULT"
_ZN7cutlass13device_kernelIN5flash19enable_sm80_to_sm89INS1_16FlashAttnFwdSm80INS1_25CollectiveMainloopFwdSm80ILi8ELi1ELb0EN4cute5tupleIJNS5_1CILi128EEENS7_ILi32EEENS7_ILi256EEEEEELi256ENS_10bfloat16_tEfNS_4arch4Sm80ELb0ELb0ELb1ELb1ELb0ELb1ELb1ELb0EEENS1_21CollectiveEpilogueFwdINS6_IJS8_SA_S9_EEENS6_IJNS7_ILi1EEESI_SI_EEESC_SE_Li256ELb1ELb1ELb0ELb0EEENS1_19SingleTileSchedulerILb1ELb0ELb1ELi128EEEEEEEEEvNT_6ParamsE:
[----:B------:R-:W-:Y:S01]  /*0000*/  LDC R1, c[0x0][0x37c] ;  /* 0x0000df00ff017b82 */ /* 0x000fe20000000800 */
[----:B------:R-:W-:Y:S05]  /*0010*/  EXIT ;  /* 0x000000000000794d */ /* 0x000fea0003800000 */
.L_x_2:
        /* <DEDUP_REMOVED lines=14> */
.L_x_20:


//--------------------- .text._ZN7cutlass13device_kernelIN5flash19enable_sm80_to_sm89INS1_16FlashAttnFwdSm80INS1_25CollectiveMainloopFwdSm80ILi8ELi1ELb1EN4cute5tupleIJNS5_1CILi128EEENS7_ILi48EEENS7_ILi256EEEEEELi256ENS_10bfloat16_tEfNS_4arch4Sm80ELb0ELb1ELb1ELb0ELb0ELb0ELb1ELb0EEENS1_21CollectiveEpilogueFwdINS6_IJS8_SA_S9_EEENS6_IJNS7_ILi1EEESI_SI_EEESC_SE_Li256ELb0ELb1ELb0ELb0EEENS1_19SingleTileSchedulerILb0ELb0ELb1ELi128EEEEEEEEEvNT_6ParamsE --------------------------
	.section	.text._ZN7cutlass13device_kernelIN5flash19enable_sm80_to_sm89INS1_16FlashAttnFwdSm80INS1_25CollectiveMainloopFwdSm80ILi8ELi1ELb1EN4cute5tupleIJNS5_1CILi128EEENS7_ILi48EEENS7_ILi256EEEEEELi256ENS_10bfloat16_tEfNS_4arch4Sm80ELb0ELb1ELb1ELb0ELb0ELb0ELb1ELb0EEENS1_21CollectiveEpilogueFwdINS6_IJS8_SA_S9_EEENS6_IJNS7_ILi1EEESI_SI_EEESC_SE_Li256ELb0ELb1ELb0ELb0EEENS1_19SingleTileSchedulerILb0ELb0ELb1ELi128EEEEEEEEEvNT_6ParamsE,"ax",@progbits
	.align	128
.text._ZN7cutlass13device_kernelIN5flash19enable_sm80_to_sm89INS1_16FlashAttnFwdSm80INS1_25CollectiveMainloopFwdSm80ILi8ELi1ELb1EN4cute5tupleIJNS5_1CILi128EEENS7_ILi48EEENS7_ILi256EEEEEELi256ENS_10bfloat16_tEfNS_4arch4Sm80ELb0ELb1ELb1ELb0ELb0ELb0ELb1ELb0EEENS1_21CollectiveEpilogueFwdINS6_IJS8_SA_S9_EEENS6_IJNS7_ILi1EEESI_SI_EEESC_SE_Li256ELb0ELb1ELb0ELb0EEENS1_19SingleTileSchedulerILb0ELb0ELb1ELi128EEEEEEEEEvNT_6ParamsE:
        .type           _ZN7cutlass13device_kernelIN5flash19enable_sm80_to_sm89INS1_16FlashAttnFwdSm80INS1_25CollectiveMainloopFwdSm80ILi8ELi1ELb1EN4cute5tupleIJNS5_1CILi128EEENS7_ILi48EEENS7_ILi256EEEEEELi256ENS_10bfloat16_tEfNS_4arch4Sm80ELb0ELb1ELb1ELb0ELb0ELb0ELb1ELb0EEENS1_21CollectiveEpilogueFwdINS6_IJS8_SA_S9_EEENS6_IJNS7_ILi1EEESI_SI_EEESC_SE_Li256ELb0ELb1ELb0ELb0EEENS1_19SingleTileSchedulerILb0ELb0ELb1ELi128EEEEEEEEEvNT_6ParamsE,@function
        .size           _ZN7cutlass13device_kernelIN5flash19enable_sm80_to_sm89INS1_16FlashAttnFwdSm80INS1_25CollectiveMainloopFwdSm80ILi8ELi1ELb1EN4cute5tupleIJNS5_1CILi128EEENS7_ILi48EEENS7_ILi256EEEEEELi256ENS_10bfloat16_tEfNS_4arch4Sm80ELb0ELb1ELb1ELb0ELb0ELb0ELb1ELb0EEENS1_21CollectiveEpilogueFwdINS6_IJS8_SA_S9_EEENS6_IJNS7_ILi1EEESI_SI_EEESC_SE_Li256ELb0ELb1ELb0ELb0EEENS1_19SingleTileSchedulerILb0ELb0ELb1ELi128EEEEEEEEEvNT_6ParamsE,(.L_x_21 - _ZN7cutlass13device_kernelIN5flash19enable_sm80_to_sm89INS1_16FlashAttnFwdSm80INS1_25CollectiveMainloopFwdSm80ILi8ELi1ELb1EN4cute5tupleIJNS5_1CILi128EEENS7_ILi48EEENS7_ILi256EEEEEELi256ENS_10bfloat16_tEfNS_4arch4Sm80ELb0ELb1ELb1ELb0ELb0ELb0ELb1ELb0EEENS1_21CollectiveEpilogueFwdINS6_IJS8_SA_S9_EEENS6_IJNS7_ILi1EEESI_SI_EEESC_SE_Li256ELb0ELb1ELb0ELb0EEENS1_19SingleTileSchedulerILb0ELb0ELb1ELi128EEEEEEEEEvNT_6ParamsE)
        .other          _ZN7cutlass13device_kernelIN5flash19enable_sm80_to_sm89INS1_16FlashAttnFwdSm80INS1_25CollectiveMainloopFwdSm80ILi8ELi1ELb1EN4cute5tupleIJNS5_1CILi128EEENS7_ILi48EEENS7_ILi256EEEEEELi256ENS_10bfloat16_tEfNS_4arch4Sm80ELb0ELb1ELb1ELb0ELb0ELb0ELb1ELb0EEENS1_21CollectiveEpilogueFwdINS6_IJS8_SA_S9_EEENS6_IJNS7_ILi1EEESI_SI_EEESC_SE_Li256ELb0ELb1ELb0ELb0EEENS1_19SingleTileSchedulerILb0ELb0ELb1ELi128EEEEEEEEEvNT_6ParamsE,@"STO_CUDA_ENTRY STV_DEFAULT"
_ZN7cutlass13device_kernelIN5flash19enable_sm80_to_sm89INS1_16FlashAttnFwdSm80INS1_25CollectiveMainloopFwdSm80ILi8ELi1ELb1EN4cute5tupleIJNS5_1CILi128EEENS7_ILi48EEENS7_ILi256EEEEEELi256ENS_10bfloat16_tEfNS_4arch4Sm80ELb0ELb1ELb1ELb0ELb0ELb0ELb1ELb0EEENS1_21CollectiveEpilogueFwdINS6_IJS8_SA_S9_EEENS6_IJNS7_ILi1EEESI_SI_EEESC_SE_Li256ELb0ELb1ELb0ELb0EEENS1_19SingleTileSchedulerILb0ELb0ELb1ELi128EEEEEEEEEvNT_6ParamsE:
[----:B------:R-:W-:Y:S01]  /*0000*/  LDC R1, c[0x0][0x37c] ;  /* 0x0000df00ff017b82 */ /* 0x000fe20000000800 */
[----:B------:R-:W-:Y:S05]  /*0010*/  EXIT ;  /* 0x000000000000794d */ /* 0x000fea0003800000 */
.L_x_3:
        /* <DEDUP_REMOVED lines=14> */
.L_x_21:


//--------------------- .text._ZN7cutlass13device_kernelIN5flash19enable_sm80_to_sm89INS1_16FlashAttnFwdSm80INS1_25CollectiveMainloopFwdSm80ILi8ELi1ELb1EN4cute5tupleIJNS5_1CILi128EEENS7_ILi48EEENS7_ILi256EEEEEELi256ENS_10bfloat16_tEfNS_4arch4Sm80ELb0ELb1ELb1ELb1ELb0ELb0ELb1ELb0EEENS1_21CollectiveEpilogueFwdINS6_IJS8_SA_S9_EEENS6_IJNS7_ILi1EEESI_SI_EEESC_SE_Li256ELb1ELb1ELb0ELb0EEENS1_19SingleTileSchedulerILb1ELb0ELb1ELi128EEEEEEEEEvNT_6ParamsE --------------------------
	.section	.text._ZN7cutlass13device_kernelIN5flash19enable_sm80_to_sm89INS1_16FlashAttnFwdSm80INS1_25CollectiveMainloopFwdSm80ILi8ELi1ELb1EN4cute5tupleIJNS5_1CILi128EEENS7_ILi48EEENS7_ILi256EEEEEELi256ENS_10bfloat16_tEfNS_4arch4Sm80ELb0ELb1ELb1ELb1ELb0ELb0ELb1ELb0EEENS1_21CollectiveEpilogueFwdINS6_IJS8_SA_S9_EEENS6_IJNS7_ILi1EEESI_SI_EEESC_SE_Li256ELb1ELb1ELb0ELb0EEENS1_19SingleTileSchedulerILb1ELb0ELb1ELi128EEEEEEEEEvNT_6ParamsE,"ax",@progbits
	.align	128
.text._ZN7cutlass13device_kernelIN5flash19enable_sm80_to_sm89INS1_16FlashAttnFwdSm80INS1_25CollectiveMainloopFwdSm80ILi8ELi1ELb1EN4cute5tupleIJNS5_1CILi128EEENS7_ILi48EEENS7_ILi256EEEEEELi256ENS_10bfloat16_tEfNS_4arch4Sm80ELb0ELb1ELb1ELb1ELb0ELb0ELb1ELb0EEENS1_21CollectiveEpilogueFwdINS6_IJS8_SA_S9_EEENS6_IJNS7_ILi1EEESI_SI_EEESC_SE_Li256ELb1ELb1ELb0ELb0EEENS1_19SingleTileSchedulerILb1ELb0ELb1ELi128EEEEEEEEEvNT_6ParamsE:
        .type           _ZN7cutlass13device_kernelIN5flash19enable_sm80_to_sm89INS1_16FlashAttnFwdSm80INS1_25CollectiveMainloopFwdSm80ILi8ELi1ELb1EN4cute5tupleIJNS5_1CILi128EEENS7_ILi48EEENS7_ILi256EEEEEELi256ENS_10bfloat16_tEfNS_4arch4Sm80ELb0ELb1ELb1ELb1ELb0ELb0ELb1ELb0EEENS1_21CollectiveEpilogueFwdINS6_IJS8_SA_S9_EEENS6_IJNS7_ILi1EEESI_SI_EEESC_SE_Li256ELb1ELb1ELb0ELb0EEENS1_19SingleTileSchedulerILb1ELb0ELb1ELi128EEEEEEEEEvNT_6ParamsE,@function
        .size           _ZN7cutlass13device_kernelIN5flash19enable_sm80_to_sm89INS1_16FlashAttnFwdSm80INS1_25CollectiveMainloopFwdSm80ILi8ELi1ELb1EN4cute5tupleIJNS5_1CILi128EEENS7_ILi48EEENS7_ILi256EEEEEELi256ENS_10bfloat16_tEfNS_4arch4Sm80ELb0ELb1ELb1ELb1ELb0ELb0ELb1ELb0EEENS1_21CollectiveEpilogueFwdINS6_IJS8_SA_S9_EEENS6_IJNS7_ILi1EEESI_SI_EEESC_SE_Li256ELb1ELb1ELb0ELb0EEENS1_19SingleTileSchedulerILb1ELb0ELb1ELi128EEEEEEEEEvNT_6ParamsE,(.L_x_22 - _ZN7cutlass13device_kernelIN5flash19enable_sm80_to_sm89INS1_16FlashAttnFwdSm80INS1_25CollectiveMainloopFwdSm80ILi8ELi1ELb1EN4cute5tupleIJNS5_1CILi128EEENS7_ILi48EEENS7_ILi256EEEEEELi256ENS_10bfloat16_tEfNS_4arch4Sm80ELb0ELb1ELb1ELb1ELb0ELb0ELb1ELb0EEENS1_21CollectiveEpilogueFwdINS6_IJS8_SA_S9_EEENS6_IJNS7_ILi1EEESI_SI_EEESC_SE_Li256ELb1ELb1ELb0ELb0EEENS1_19SingleTileSchedulerILb1ELb0ELb1ELi128EEEEEEEEEvNT_6ParamsE)
        .other          _ZN7cutlass13device_kernelIN5flash19enable_sm80_to_sm89INS1_16FlashAttnFwdSm80INS1_25CollectiveMainloopFwdSm80ILi8ELi1ELb1EN4cute5tupleIJNS5_1CILi128EEENS7_ILi48EEENS7_ILi256EEEEEELi256ENS_10bfloat16_tEfNS_4arch4Sm80ELb0ELb1ELb1ELb1ELb0ELb0ELb1ELb0EEENS1_21CollectiveEpilogueFwdINS6_IJS8_SA_S9_EEENS6_IJNS7_ILi1EEESI_SI_EEESC_SE_Li256ELb1ELb1ELb0ELb0EEENS1_19SingleTileSchedulerILb1ELb0ELb1ELi128EEEEEEEEEvNT_6ParamsE,@"STO_CUDA_ENTRY STV_DEFAULT"
_ZN7cutlass13device_kernelIN5flash19enable_sm80_to_sm89INS1_16FlashAttnFwdSm80INS1_25CollectiveMainloopFwdSm80ILi8ELi1ELb1EN4cute5tupleIJNS5_1CILi128EEENS7_ILi48EEENS7_ILi256EEEEEELi256ENS_10bfloat16_tEfNS_4arch4Sm80ELb0ELb1ELb1ELb1ELb0ELb0ELb1ELb0EEENS1_21CollectiveEpilogueFwdINS6_IJS8_SA_S9_EEENS6_IJNS7_ILi1EEESI_SI_EEESC_SE_Li256ELb1ELb1ELb0ELb0EEENS1_19SingleTileSchedulerILb1ELb0ELb1ELi128EEEEEEEEEvNT_6ParamsE:
[----:B------:R-:W-:Y:S01]  /*0000*/  LDC R1, c[0x0][0x37c] ;  /* 0x0000df00ff017b82 */ /* 0x000fe20000000800 */
[----:B------:R-:W-:Y:S05]  /*0010*/  EXIT ;  /* 0x000000000000794d */ /* 0x000fea0003800000 */
.L_x_4:
        /* <DEDUP_REMOVED lines=14> */
.L_x_22:


//--------------------- .text._ZN7cutlass13device_kernelIN5flash19enable_sm80_to_sm89INS1_16FlashAttnFwdSm80INS1_25CollectiveMainloopFwdSm80ILi8ELi1ELb0EN4cute5tupleIJNS5_1CILi128EEENS7_ILi32EEENS7_ILi256EEEEEELi256ENS_10bfloat16_tEfNS_4arch4Sm80ELb0ELb1ELb1ELb1ELb0ELb1ELb1ELb0EEENS1_21CollectiveEpilogueFwdINS6_IJS8_SA_S9_EEENS6_IJNS7_ILi1EEESI_SI_EEESC_SE_Li256ELb1ELb1ELb0ELb0EEENS1_19SingleTileSchedulerILb1ELb0ELb1ELi128EEEEEEEEEvNT_6ParamsE --------------------------
	.section	.text._ZN7cutlass13device_kernelIN5flash19enable_sm80_to_sm89INS1_16FlashAttnFwdSm80INS1_25CollectiveMainloopFwdSm80ILi8ELi1ELb0EN4cute5tupleIJNS5_1CILi128EEENS7_ILi32EEENS7_ILi256EEEEEELi256ENS_10bfloat16_tEfNS_4arch4Sm80ELb0ELb1ELb1ELb1ELb0ELb1ELb1ELb0EEENS1_21CollectiveEpilogueFwdINS6_IJS8_SA_S9_EEENS6_IJNS7_ILi1EEESI_SI_EEESC_SE_Li256ELb1ELb1ELb0ELb0EEENS1_19SingleTileSchedulerILb1ELb0ELb1ELi128EEEEEEEEEvNT_6ParamsE,"ax",@progbits
	.align	128
.text._ZN7cutlass13device_kernelIN5flash19enable_sm80_to_sm89INS1_16FlashAttnFwdSm80INS1_25CollectiveMainloopFwdSm80ILi8ELi1ELb0EN4cute5tupleIJNS5_1CILi128EEENS7_ILi32EEENS7_ILi256EEEEEELi256ENS_10bfloat16_tEfNS_4arch4Sm80ELb0ELb1ELb1ELb1ELb0ELb1ELb1ELb0EEENS1_21CollectiveEpilogueFwdINS6_IJS8_SA_S9_EEENS6_IJNS7_ILi1EEESI_SI_EEESC_SE_Li256ELb1ELb1ELb0ELb0EEENS1_19SingleTileSchedulerILb1ELb0ELb1ELi128EEEEEEEEEvNT_6ParamsE:
        .type           _ZN7cutlass13device_kernelIN5flash19enable_sm80_to_sm89INS1_16FlashAttnFwdSm80INS1_25CollectiveMainloopFwdSm80ILi8ELi1ELb0EN4cute5tupleIJNS5_1CILi128EEENS7_ILi32EEENS7_ILi256EEEEEELi256ENS_10bfloat16_tEfNS_4arch4Sm80ELb0ELb1ELb1ELb1ELb0ELb1ELb1ELb0EEENS1_21CollectiveEpilogueFwdINS6_IJS8_SA_S9_EEENS6_IJNS7_ILi1EEESI_SI_EEESC_SE_Li256ELb1ELb1ELb0ELb0EEENS1_19SingleTileSchedulerILb1ELb0ELb1ELi128EEEEEEEEEvNT_6ParamsE,@function
        .size           _ZN7cutlass13device_kernelIN5flash19enable_sm80_to_sm89INS1_16FlashAttnFwdSm80INS1_25CollectiveMainloopFwdSm80ILi8ELi1ELb0EN4cute5tupleIJNS5_1CILi128EEENS7_ILi32EEENS7_ILi256EEEEEELi256ENS_10bfloat16_tEfNS_4arch4Sm80ELb0ELb1ELb1ELb1ELb0ELb1ELb1ELb0EEENS1_21CollectiveEpilogueFwdINS6_IJS8_SA_S9_EEENS6_IJNS7_ILi1EEESI_SI_EEESC_SE_Li256ELb1ELb1ELb0ELb0EEENS1_19SingleTileSchedulerILb1ELb0ELb1ELi128EEEEEEEEEvNT_6ParamsE,(.L_x_23 - _ZN7cutlass13device_kernelIN5flash19enable_sm80_to_sm89INS1_16FlashAttnFwdSm80INS1_25CollectiveMainloopFwdSm80ILi8ELi1ELb0EN4cute5tupleIJNS5_1CILi128EEENS7_ILi32EEENS7_ILi256EEEEEELi256ENS_10bfloat16_tEfNS_4arch4Sm80ELb0ELb1ELb1ELb1ELb0ELb1ELb1ELb0EEENS1_21CollectiveEpilogueFwdINS6_IJS8_SA_S9_EEENS6_IJNS7_ILi1EEESI_SI_EEESC_SE_Li256ELb1ELb1ELb0ELb0EEENS1_19SingleTileSchedulerILb1ELb0ELb1ELi128EEEEEEEEEvNT_6ParamsE)
        .other          _ZN7cutlass13device_kernelIN5flash19enable_sm80_to_sm89INS1_16FlashAttnFwdSm80INS1_25CollectiveMainloopFwdSm80ILi8ELi1ELb0EN4cute5tupleIJNS5_1CILi128EEENS7_ILi32EEENS7_ILi256EEEEEELi256ENS_10bfloat16_tEfNS_4arch4Sm80ELb0ELb1ELb1ELb1ELb0ELb1ELb1ELb0EEENS1_21CollectiveEpilogueFwdINS6_IJS8_SA_S9_EEENS6_IJNS7_ILi1EEESI_SI_EEESC_SE_Li256ELb1ELb1ELb0ELb0EEENS1_19SingleTileSchedulerILb1ELb0ELb1ELi128EEEEEEEEEvNT_6ParamsE,@"STO_CUDA_ENTRY STV_DEFAULT"
_ZN7cutlass13device_kernelIN5flash19enable_sm80_to_sm89INS1_16FlashAttnFwdSm80INS1_25CollectiveMainloopFwdSm80ILi8ELi1ELb0EN4cute5tupleIJNS5_1CILi128EEENS7_ILi32EEENS7_ILi256EEEEEELi256ENS_10bfloat16_tEfNS_4arch4Sm80ELb0ELb1ELb1ELb1ELb0ELb1ELb1ELb0EEENS1_21CollectiveEpilogueFwdINS6_IJS8_SA_S9_EEENS6_IJNS7_ILi1EEESI_SI_EEESC_SE_Li256ELb1ELb1ELb0ELb0EEENS1_19SingleTileSchedulerILb1ELb0ELb1ELi128EEEEEEEEEvNT_6ParamsE:
[----:B------:R-:W-:Y:S01]  /*0000*/  LDC R1, c[0x0][0x37c] ;  /* 0x0000df00ff017b82 */ /* 0x000fe20000000800 */
[----:B------:R-:W-:Y:S05]  /*0010*/  EXIT ;  /* 0x000000000000794d */ /* 0x000fea0003800000 */
.L_x_5:
        /* <DEDUP_REMOVED lines=14> */
.L_x_23:


//--------------------- .text._ZN7cutlass13device_kernelIN5flash19enable_sm80_to_sm89INS1_16FlashAttnFwdSm80INS1_25CollectiveMainloopFwdSm80ILi8ELi1ELb1EN4cute5tupleIJNS5_1CILi128EEENS7_ILi64EEENS7_ILi256EEEEEELi256ENS_10bfloat16_tEfNS_4arch4Sm80ELb1ELb0ELb1ELb0ELb0ELb0ELb1ELb0EEENS1_21CollectiveEpilogueFwdINS6_IJS8_SA_S9_EEENS6_IJNS7_ILi1EEESI_SI_EEESC_SE_Li256ELb0ELb1ELb0ELb0EEENS1_30DynamicPersistentTileSchedulerILi256ELi256ELb0ELb1ELb0EEEEEEEEEvNT_6ParamsE --------------------------
	.section	.text._ZN7cutlass13device_kernelIN5flash19enable_sm80_to_sm89INS1_16FlashAttnFwdSm80INS1_25CollectiveMainloopFwdSm80ILi8ELi1ELb1EN4cute5tupleIJNS5_1CILi128EEENS7_ILi64EEENS7_ILi256EEEEEELi256ENS_10bfloat16_tEfNS_4arch4Sm80ELb1ELb0ELb1ELb0ELb0ELb0ELb1ELb0EEENS1_21CollectiveEpilogueFwdINS6_IJS8_SA_S9_EEENS6_IJNS7_ILi1EEESI_SI_EEESC_SE_Li256ELb0ELb1ELb0ELb0EEENS1_30DynamicPersistentTileSchedulerILi256ELi256ELb0ELb1ELb0EEEEEEEEEvNT_6ParamsE,"ax",@progbits
	.align	128
.text._ZN7cutlass13device_kernelIN5flash19enable_sm80_to_sm89INS1_16FlashAttnFwdSm80INS1_25CollectiveMainloopFwdSm80ILi8ELi1ELb1EN4cute5tupleIJNS5_1CILi128EEENS7_ILi64EEENS7_ILi256EEEEEELi256ENS_10bfloat16_tEfNS_4arch4Sm80ELb1ELb0ELb1ELb0ELb0ELb0ELb1ELb0EEENS1_21CollectiveEpilogueFwdINS6_IJS8_SA_S9_EEENS6_IJNS7_ILi1EEESI_SI_EEESC_SE_Li256ELb0ELb1ELb0ELb0EEENS1_30DynamicPersistentTileSchedulerILi256ELi256ELb0ELb1ELb0EEEEEEEEEvNT_6ParamsE:
        .type           _ZN7cutlass13device_kernelIN5flash19enable_sm80_to_sm89INS1_16FlashAttnFwdSm80INS1_25CollectiveMainloopFwdSm80ILi8ELi1ELb1EN4cute5tupleIJNS5_1CILi128EEENS7_ILi64EEENS7_ILi256EEEEEELi256ENS_10bfloat16_tEfNS_4arch4Sm80ELb1ELb0ELb1ELb0ELb0ELb0ELb1ELb0EEENS1_21CollectiveEpilogueFwdINS6_IJS8_SA_S9_EEENS6_IJNS7_ILi1EEESI_SI_EEESC_SE_Li256ELb0ELb1ELb0ELb0EEENS1_30DynamicPersistentTileSchedulerILi256ELi256ELb0ELb1ELb0EEEEEEEEEvNT_6ParamsE,@function
        .size           _ZN7cutlass13device_kernelIN5flash19enable_sm80_to_sm89INS1_16FlashAttnFwdSm80INS1_25CollectiveMainloopFwdSm80ILi8ELi1ELb1EN4cute5tupleIJNS5_1CILi128EEENS7_ILi64EEENS7_ILi256EEEEEELi256ENS_10bfloat16_tEfNS_4arch4Sm80ELb1ELb0ELb1ELb0ELb0ELb0ELb1ELb0EEENS1_21CollectiveEpilogueFwdINS6_IJS8_SA_S9_EEENS6_IJNS7_ILi1EEESI_SI_EEESC_SE_Li256ELb0ELb1ELb0ELb0EEENS1_30DynamicPersistentTileSchedulerILi256ELi256ELb0ELb1ELb0EEEEEEEEEvNT_6ParamsE,(.L_x_24 - _ZN7cutlass13device_kernelIN5flash19enable_sm80_to_sm89INS1_16FlashAttnFwdSm80INS1_25CollectiveMainloopFwdSm80ILi8ELi1ELb1EN4cute5tupleIJNS5_1CILi128EEENS7_ILi64EEENS7_ILi256EEEEEELi256ENS_10bfloat16_tEfNS_4arch4Sm80ELb1ELb0ELb1ELb0ELb0ELb0ELb1ELb0EEENS1_21CollectiveEpilogueFwdINS6_IJS8_SA_S9_EEENS6_IJNS7_ILi1EEESI_SI_EEESC_SE_Li256ELb0ELb1ELb0ELb0EEENS1_30DynamicPersistentTileSchedulerILi256ELi256ELb0ELb1ELb0EEEEEEEEEvNT_6ParamsE)
        .other          _ZN7cutlass13device_kernelIN5flash19enable_sm80_to_sm89INS1_16FlashAttnFwdSm80INS1_25CollectiveMainloopFwdSm80ILi8ELi1ELb1EN4cute5tupleIJNS5_1CILi128EEENS7_ILi64EEENS7_ILi256EEEEEELi256ENS_10bfloat16_tEfNS_4arch4Sm80ELb1ELb0ELb1ELb0ELb0ELb0ELb1ELb0EEENS1_21CollectiveEpilogueFwdINS6_IJS8_SA_S9_EEENS6_IJNS7_ILi1EEESI_SI_EEESC_SE_Li256ELb0ELb1ELb0ELb0EEENS1_30DynamicPersistentTileSchedulerILi256ELi256ELb0ELb1ELb0EEEEEEEEEvNT_6ParamsE,@"STO_CUDA_ENTRY STV_DEFAULT"
_ZN7cutlass13device_kernelIN5flash19enable_sm80_to_sm89INS1_16FlashAttnFwdSm80INS1_25CollectiveMainloopFwdSm80ILi8ELi1ELb1EN4cute5tupleIJNS5_1CILi128EEENS7_ILi64EEENS7_ILi256EEEEEELi256ENS_10bfloat16_tEfNS_4arch4Sm80ELb1ELb0ELb1ELb0ELb0ELb0ELb1ELb0EEENS1_21CollectiveEpilogueFwdINS6_IJS8_SA_S9_EEENS6_IJNS7_ILi1EEESI_SI_EEESC_SE_Li256ELb0ELb1ELb0ELb0EEENS1_30DynamicPersistentTileSchedulerILi256ELi256ELb0ELb1ELb0EEEEEEEEEvNT_6ParamsE:
[----:B------:R-:W-:Y:S01]  /*0000*/  LDC R1, c[0x0][0x37c] ;  /* 0x0000df00ff017b82 */ /* 0x000fe20000000800 */
[----:B------:R-:W-:Y:S05]  /*0010*/  EXIT ;  /* 0x000000000000794d */ /* 0x000fea0003800000 */
.L_x_6:
        /* <DEDUP_REMOVED lines=14> */
.L_x_24:


//--------------------- .text._ZN7cutlass13device_kernelIN5flash19enable_sm80_to_sm89INS1_16FlashAttnFwdSm80INS1_25CollectiveMainloopFwdSm80ILi8ELi1ELb1EN4cute5tupleIJNS5_1CILi128EEENS7_ILi64EEENS7_ILi256EEEEEELi256ENS_10bfloat16_tEfNS_4arch4Sm80ELb1ELb0ELb1ELb1ELb0ELb0ELb1ELb0EEENS1_21CollectiveEpilogueFwdINS6_IJS8_SA_S9_EEENS6_IJNS7_ILi1EEESI_SI_EEESC_SE_Li256ELb1ELb1ELb0ELb0EEENS1_19SingleTileSchedulerILb1ELb0ELb1ELi128EEEEEEEEEvNT_6ParamsE --------------------------
	.section	.text._ZN7cutlass13device_kernelIN5flash19enable_sm80_to_sm89INS1_16FlashAttnFwdSm80INS1_25CollectiveMainloopFwdSm80ILi8ELi1ELb1EN4cute5tupleIJNS5_1CILi128EEENS7_ILi64EEENS7_ILi256EEEEEELi256ENS_10bfloat16_tEfNS_4arch4Sm80ELb1ELb0ELb1ELb1ELb0ELb0ELb1ELb0EEENS1_21CollectiveEpilogueFwdINS6_IJS8_SA_S9_EEENS6_IJNS7_ILi1EEESI_SI_EEESC_SE_Li256ELb1ELb1ELb0ELb0EEENS1_19SingleTileSchedulerILb1ELb0ELb1ELi128EEEEEEEEEvNT_6ParamsE,"ax",@progbits
	.align	128
.text._ZN7cutlass13device_kernelIN5flash19enable_sm80_to_sm89INS1_16FlashAttnFwdSm80INS1_25CollectiveMainloopFwdSm80ILi8ELi1ELb1EN4cute5tupleIJNS5_1CILi128EEENS7_ILi64EEENS7_ILi256EEEEEELi256ENS_10bfloat16_tEfNS_4arch4Sm80ELb1ELb0ELb1ELb1ELb0ELb0ELb1ELb0EEENS1_21CollectiveEpilogueFwdINS6_IJS8_SA_S9_EEENS6_IJNS7_ILi1EEESI_SI_EEESC_SE_Li256ELb1ELb1ELb0ELb0EEENS1_19SingleTileSchedulerILb1ELb0ELb1ELi128EEEEEEEEEvNT_6ParamsE:
        .type           _ZN7cutlass13device_kernelIN5flash19enable_sm80_to_sm89INS1_16FlashAttnFwdSm80INS1_25CollectiveMainloopFwdSm80ILi8ELi1ELb1EN4cute5tupleIJNS5_1CILi128EEENS7_ILi64EEENS7_ILi256EEEEEELi256ENS_10bfloat16_tEfNS_4arch4Sm80ELb1ELb0ELb1ELb1ELb0ELb0ELb1ELb0EEENS1_21CollectiveEpilogueFwdINS6_IJS8_SA_S9_EEENS6_IJNS7_ILi1EEESI_SI_EEESC_SE_Li256ELb1ELb1ELb0ELb0EEENS1_19SingleTileSchedulerILb1ELb0ELb1ELi128EEEEEEEEEvNT_6ParamsE,@function
        .size           _ZN7cutlass13device_kernelIN5flash19enable_sm80_to_sm89INS1_16FlashAttnFwdSm80INS1_25CollectiveMainloopFwdSm80ILi8ELi1ELb1EN4cute5tupleIJNS5_1CILi128EEENS7_ILi64EEENS7_ILi256EEEEEELi256ENS_10bfloat16_tEfNS_4arch4Sm80ELb1ELb0ELb1ELb1ELb0ELb0ELb1ELb0EEENS1_21CollectiveEpilogueFwdINS6_IJS8_SA_S9_EEENS6_IJNS7_ILi1EEESI_SI_EEESC_SE_Li256ELb1ELb1ELb0ELb0EEENS1_19SingleTileSchedulerILb1ELb0ELb1ELi128EEEEEEEEEvNT_6ParamsE,(.L_x_25 - _ZN7cutlass13device_kernelIN5flash19enable_sm80_to_sm89INS1_16FlashAttnFwdSm80INS1_25CollectiveMainloopFwdSm80ILi8ELi1ELb1EN4cute5tupleIJNS5_1CILi128EEENS7_ILi64EEENS7_ILi256EEEEEELi256ENS_10bfloat16_tEfNS_4arch4Sm80ELb1ELb0ELb1ELb1ELb0ELb0ELb1ELb0EEENS1_21CollectiveEpilogueFwdINS6_IJS8_SA_S9_EEENS6_IJNS7_ILi1EEESI_SI_EEESC_SE_Li256ELb1ELb1ELb0ELb0EEENS1_19SingleTileSchedulerILb1ELb0ELb1ELi128EEEEEEEEEvNT_6ParamsE)
        .other          _ZN7cutlass13device_kernelIN5flash19enable_sm80_to_sm89INS1_16FlashAttnFwdSm80INS1_25CollectiveMainloopFwdSm80ILi8ELi1ELb1EN4cute5tupleIJNS5_1CILi128EEENS7_ILi64EEENS7_ILi256EEEEEELi256ENS_10bfloat16_tEfNS_4arch4Sm80ELb1ELb0ELb1ELb1ELb0ELb0ELb1ELb0EEENS1_21CollectiveEpilogueFwdINS6_IJS8_SA_S9_EEENS6_IJNS7_ILi1EEESI_SI_EEESC_SE_Li256ELb1ELb1ELb0ELb0EEENS1_19SingleTileSchedulerILb1ELb0ELb1ELi128EEEEEEEEEvNT_6ParamsE,@"STO_CUDA_ENTRY STV_DEFAULT"
_ZN7cutlass13device_kernelIN5flash19enable_sm80_to_sm89INS1_16FlashAttnFwdSm80INS1_25CollectiveMainloopFwdSm80ILi8ELi1ELb1EN4cute5tupleIJNS5_1CILi128EEENS7_ILi64EEENS7_ILi256EEEEEELi256ENS_10bfloat16_tEfNS_4arch4Sm80ELb1ELb0ELb1ELb1ELb0ELb0ELb1ELb0EEENS1_21CollectiveEpilogueFwdINS6_IJS8_SA_S9_EEENS6_IJNS7_ILi1EEESI_SI_EEESC_SE_Li256ELb1ELb1ELb0ELb0EEENS1_19SingleTileSchedulerILb1ELb0ELb1ELi128EEEEEEEEEvNT_6ParamsE:
[----:B------:R-:W-:Y:S01]  /*0000*/  LDC R1, c[0x0][0x37c] ;  /* 0x0000df00ff017b82 */ /* 0x000fe20000000800 */
[----:B------:R-:W-:Y:S05]  /*0010*/  EXIT ;  /* 0x000000000000794d */ /* 0x000fea0003800000 */
.L_x_7:
        /* <DEDUP_REMOVED lines=14> */
.L_x_25:


//--------------------- .text._ZN7cutlass13device_kernelIN5flash19enable_sm80_to_sm89INS1_16FlashAttnFwdSm80INS1_25CollectiveMainloopFwdSm80ILi8ELi1ELb0EN4cute5tupleIJNS5_1CILi128EEENS7_ILi32EEENS7_ILi256EEEEEELi256ENS_10bfloat16_tEfNS_4arch4Sm80ELb1ELb0ELb1ELb1ELb0ELb1ELb1ELb0EEENS1_21CollectiveEpilogueFwdINS6_IJS8_SA_S9_EEENS6_IJNS7_ILi1EEESI_SI_EEESC_SE_Li256ELb1ELb1ELb0ELb0EEENS1_19SingleTileSchedulerILb1ELb0ELb1ELi128EEEEEEEEEvNT_6ParamsE --------------------------
	.section	.text._ZN7cutlass13device_kernelIN5flash19enable_sm80_to_sm89INS1_16FlashAttnFwdSm80INS1_25CollectiveMainloopFwdSm80ILi8ELi1ELb0EN4cute5tupleIJNS5_1CILi128EEENS7_ILi32EEENS7_ILi256EEEEEELi256ENS_10bfloat16_tEfNS_4arch4Sm80ELb1ELb0ELb1ELb1ELb0ELb1ELb1ELb0EEENS1_21CollectiveEpilogueFwdINS6_IJS8_SA_S9_EEENS6_IJNS7_ILi1EEESI_SI_EEESC_SE_Li256ELb1ELb1ELb0ELb0EEENS1_19SingleTileSchedulerILb1ELb0ELb1ELi128EEEEEEEEEvNT_6ParamsE,"ax",@progbits
	.align	128
.text._ZN7cutlass13device_kernelIN5flash19enable_sm80_to_sm89INS1_16FlashAttnFwdSm80INS1_25CollectiveMainloopFwdSm80ILi8ELi1ELb0EN4cute5tupleIJNS5_1CILi128EEENS7_ILi32EEENS7_ILi256EEEEEELi256ENS_10bfloat16_tEfNS_4arch4Sm80ELb1ELb0ELb1ELb1ELb0ELb1ELb1ELb0EEENS1_21CollectiveEpilogueFwdINS6_IJS8_SA_S9_EEENS6_IJNS7_ILi1EEESI_SI_EEESC_SE_Li256ELb1ELb1ELb0ELb0EEENS1_19SingleTileSchedulerILb1ELb0ELb1ELi128EEEEEEEEEvNT_6ParamsE:
        .type           _ZN7cutlass13device_kernelIN5flash19enable_sm80_to_sm89INS1_16FlashAttnFwdSm80INS1_25CollectiveMainloopFwdSm80ILi8ELi1ELb0EN4cute5tupleIJNS5_1CILi128EEENS7_ILi32EEENS7_ILi256EEEEEELi256ENS_10bfloat16_tEfNS_4arch4Sm80ELb1ELb0ELb1ELb1ELb0ELb1ELb1ELb0EEENS1_21CollectiveEpilogueFwdINS6_IJS8_SA_S9_EEENS6_IJNS7_ILi1EEESI_SI_EEESC_SE_Li256ELb1ELb1ELb0ELb0EEENS1_19SingleTileSchedulerILb1ELb0ELb1ELi128EEEEEEEEEvNT_6ParamsE,@function
        .size           _ZN7cutlass13device_kernelIN5flash19enable_sm80_to_sm89INS1_16FlashAttnFwdSm80INS1_25CollectiveMainloopFwdSm80ILi8ELi1ELb0EN4cute5tupleIJNS5_1CILi128EEENS7_ILi32EEENS7_ILi256EEEEEELi256ENS_10bfloat16_tEfNS_4arch4Sm80ELb1ELb0ELb1ELb1ELb0ELb1ELb1ELb0EEENS1_21CollectiveEpilogueFwdINS6_IJS8_SA_S9_EEENS6_IJNS7_ILi1EEESI_SI_EEESC_SE_Li256ELb1ELb1ELb0ELb0EEENS1_19SingleTileSchedulerILb1ELb0ELb1ELi128EEEEEEEEEvNT_6ParamsE,(.L_x_26 - _ZN7cutlass13device_kernelIN5flash19enable_sm80_to_sm89INS1_16FlashAttnFwdSm80INS1_25CollectiveMainloopFwdSm80ILi8ELi1ELb0EN4cute5tupleIJNS5_1CILi128EEENS7_ILi32EEENS7_ILi256EEEEEELi256ENS_10bfloat16_tEfNS_4arch4Sm80ELb1ELb0ELb1ELb1ELb0ELb1ELb1ELb0EEENS1_21CollectiveEpilogueFwdINS6_IJS8_SA_S9_EEENS6_IJNS7_ILi1EEESI_SI_EEESC_SE_Li256ELb1ELb1ELb0ELb0EEENS1_19SingleTileSchedulerILb1ELb0ELb1ELi128EEEEEEEEEvNT_6ParamsE)
        .other          _ZN7cutlass13device_kernelIN5flash19enable_sm80_to_sm89INS1_16FlashAttnFwdSm80INS1_25CollectiveMainloopFwdSm80ILi8ELi1ELb0EN4cute5tupleIJNS5_1CILi128EEENS7_ILi32EEENS7_ILi256EEEEEELi256ENS_10bfloat16_tEfNS_4arch4Sm80ELb1ELb0ELb1ELb1ELb0ELb1ELb1ELb0EEENS1_21CollectiveEpilogueFwdINS6_IJS8_SA_S9_EEENS6_IJNS7_ILi1EEESI_SI_EEESC_SE_Li256ELb1ELb1ELb0ELb0EEENS1_19SingleTileSchedulerILb1ELb0ELb1ELi128EEEEEEEEEvNT_6ParamsE,@"STO_CUDA_ENTRY STV_DEFAULT"
_ZN7cutlass13device_kernelIN5flash19enable_sm80_to_sm89INS1_16FlashAttnFwdSm80INS1_25CollectiveMainloopFwdSm80ILi8ELi1ELb0EN4cute5tupleIJNS5_1CILi128EEENS7_ILi32EEENS7_ILi256EEEEEELi256ENS_10bfloat16_tEfNS_4arch4Sm80ELb1ELb0ELb1ELb1ELb0ELb1ELb1ELb0EEENS1_21CollectiveEpilogueFwdINS6_IJS8_SA_S9_EEENS6_IJNS7_ILi1EEESI_SI_EEESC_SE_Li256ELb1ELb1ELb0ELb0EEENS1_19SingleTileSchedulerILb1ELb0ELb1ELi128EEEEEEEEEvNT_6ParamsE:
[----:B------:R-:W-:Y:S01]  /*0000*/  LDC R1, c[0x0][0x37c] ;  /* 0x0000df00ff017b82 */ /* 0x000fe20000000800 */
[----:B------:R-:W-:Y:S05]  /*0010*/  EXIT ;  /* 0x000000000000794d */ /* 0x000fea0003800000 */
.L_x_8:
        /* <DEDUP_REMOVED lines=14> */
.L_x_26:


//--------------------- .text._ZN7cutlass13device_kernelIN5flash19enable_sm80_to_sm89INS1_16FlashAttnFwdSm80INS1_25CollectiveMainloopFwdSm80ILi8ELi1ELb0EN4cute5tupleIJNS5_1CILi128EEENS7_ILi96EEENS7_ILi256EEEEEELi256ENS_10bfloat16_tEfNS_4arch4Sm80ELb0ELb0ELb1ELb0ELb0ELb0ELb1ELb0EEENS1_21CollectiveEpilogueFwdINS6_IJS8_SA_S9_EEENS6_IJNS7_ILi1EEESI_SI_EEESC_SE_Li256ELb0ELb1ELb0ELb0EEENS1_19SingleTileSchedulerILb0ELb0ELb1ELi128EEEEEEEEEvNT_6ParamsE --------------------------
	.section	.text._ZN7cutlass13device_kernelIN5flash19enable_sm80_to_sm89INS1_16FlashAttnFwdSm80INS1_25CollectiveMainloopFwdSm80ILi8ELi1ELb0EN4cute5tupleIJNS5_1CILi128EEENS7_ILi96EEENS7_ILi256EEEEEELi256ENS_10bfloat16_tEfNS_4arch4Sm80ELb0ELb0ELb1ELb0ELb0ELb0ELb1ELb0EEENS1_21CollectiveEpilogueFwdINS6_IJS8_SA_S9_EEENS6_IJNS7_ILi1EEESI_SI_EEESC_SE_Li256ELb0ELb1ELb0ELb0EEENS1_19SingleTileSchedulerILb0ELb0ELb1ELi128EEEEEEEEEvNT_6ParamsE,"ax",@progbits
	.align	128
.text._ZN7cutlass13device_kernelIN5flash19enable_sm80_to_sm89INS1_16FlashAttnFwdSm80INS1_25CollectiveMainloopFwdSm80ILi8ELi1ELb0EN4cute5tupleIJNS5_1CILi128EEENS7_ILi96EEENS7_ILi256EEEEEELi256ENS_10bfloat16_tEfNS_4arch4Sm80ELb0ELb0ELb1ELb0ELb0ELb0ELb1ELb0EEENS1_21CollectiveEpilogueFwdINS6_IJS8_SA_S9_EEENS6_IJNS7_ILi1EEESI_SI_EEESC_SE_Li256ELb0ELb1ELb0ELb0EEENS1_19SingleTileSchedulerILb0ELb0ELb1ELi128EEEEEEEEEvNT_6ParamsE:
        .type           _ZN7cutlass13device_kernelIN5flash19enable_sm80_to_sm89INS1_16FlashAttnFwdSm80INS1_25CollectiveMainloopFwdSm80ILi8ELi1ELb0EN4cute5tupleIJNS5_1CILi128EEENS7_ILi96EEENS7_ILi256EEEEEELi256ENS_10bfloat16_tEfNS_4arch4Sm80ELb0ELb0ELb1ELb0ELb0ELb0ELb1ELb0EEENS1_21CollectiveEpilogueFwdINS6_IJS8_SA_S9_EEENS6_IJNS7_ILi1EEESI_SI_EEESC_SE_Li256ELb0ELb1ELb0ELb0EEENS1_19SingleTileSchedulerILb0ELb0ELb1ELi128EEEEEEEEEvNT_6ParamsE,@function
        .size           _ZN7cutlass13device_kernelIN5flash19enable_sm80_to_sm89INS1_16FlashAttnFwdSm80INS1_25CollectiveMainloopFwdSm80ILi8ELi1ELb0EN4cute5tupleIJNS5_1CILi128EEENS7_ILi96EEENS7_ILi256EEEEEELi256ENS_10bfloat16_tEfNS_4arch4Sm80ELb0ELb0ELb1ELb0ELb0ELb0ELb1ELb0EEENS1_21CollectiveEpilogueFwdINS6_IJS8_SA_S9_EEENS6_IJNS7_ILi1EEESI_SI_EEESC_SE_Li256ELb0ELb1ELb0ELb0EEENS1_19SingleTileSchedulerILb0ELb0ELb1ELi128EEEEEEEEEvNT_6ParamsE,(.L_x_27 - _ZN7cutlass13device_kernelIN5flash19enable_sm80_to_sm89INS1_16FlashAttnFwdSm80INS1_25CollectiveMainloopFwdSm80ILi8ELi1ELb0EN4cute5tupleIJNS5_1CILi128EEENS7_ILi96EEENS7_ILi256EEEEEELi256ENS_10bfloat16_tEfNS_4arch4Sm80ELb0ELb0ELb1ELb0ELb0ELb0ELb1ELb0EEENS1_21CollectiveEpilogueFwdINS6_IJS8_SA_S9_EEENS6_IJNS7_ILi1EEESI_SI_EEESC_SE_Li256ELb0ELb1ELb0ELb0EEENS1_19SingleTileSchedulerILb0ELb0ELb1ELi128EEEEEEEEEvNT_6ParamsE)
        .other          _ZN7cutlass13device_kernelIN5flash19enable_sm80_to_sm89INS1_16FlashAttnFwdSm80INS1_25CollectiveMainloopFwdSm80ILi8ELi1ELb0EN4cute5tupleIJNS5_1CILi128EEENS7_ILi96EEENS7_ILi256EEEEEELi256ENS_10bfloat16_tEfNS_4arch4Sm80ELb0ELb0ELb1ELb0ELb0ELb0ELb1ELb0EEENS1_21CollectiveEpilogueFwdINS6_IJS8_SA_S9_EEENS6_IJNS7_ILi1EEESI_SI_EEESC_SE_Li256ELb0ELb1ELb0ELb0EEENS1_19SingleTileSchedulerILb0ELb0ELb1ELi128EEEEEEEEEvNT_6ParamsE,@"STO_CUDA_ENTRY STV_DEFAULT"
_ZN7cutlass13device_kernelIN5flash19enable_sm80_to_sm89INS1_16FlashAttnFwdSm80INS1_25CollectiveMainloopFwdSm80ILi8ELi1ELb0EN4cute5tupleIJNS5_1CILi128EEENS7_ILi96EEENS7_ILi256EEEEEELi256ENS_10bfloat16_tEfNS_4arch4Sm80ELb0ELb0ELb1ELb0ELb0ELb0ELb1ELb0EEENS1_21CollectiveEpilogueFwdINS6_IJS8_SA_S9_EEENS6_IJNS7_ILi1EEESI_SI_EEESC_SE_Li256ELb0ELb1ELb0ELb0EEENS1_19SingleTileSchedulerILb0ELb0ELb1ELi128EEEEEEEEEvNT_6ParamsE:
[----:B------:R-:W-:Y:S01]  /*0000*/  LDC R1, c[0x0][0x37c] ;  /* 0x0000df00ff017b82 */ /* 0x000fe20000000800 */
[----:B------:R-:W-:Y:S05]  /*0010*/  EXIT ;  /* 0x000000000000794d */ /* 0x000fea0003800000 */
.L_x_9:
        /* <DEDUP_REMOVED lines=14> */
.L_x_27:


//--------------------- .text._ZN7cutlass13device_kernelIN5flash19enable_sm80_to_sm89INS1_16FlashAttnFwdSm80INS1_25CollectiveMainloopFwdSm80ILi8ELi1ELb0EN4cute5tupleIJNS5_1CILi128EEENS7_ILi96EEENS7_ILi256EEEEEELi256ENS_10bfloat16_tEfNS_4arch4Sm80ELb0ELb0ELb1ELb1ELb0ELb0ELb1ELb0EEENS1_21CollectiveEpilogueFwdINS6_IJS8_SA_S9_EEENS6_IJNS7_ILi1EEESI_SI_EEESC_SE_Li256ELb1ELb1ELb0ELb0EEENS1_19SingleTileSchedulerILb1ELb0ELb1ELi128EEEEEEEEEvNT_6ParamsE --------------------------
	.section	.text._ZN7cutlass13device_kernelIN5flash19enable_sm80_to_sm89INS1_16FlashAttnFwdSm80INS1_25CollectiveMainloopFwdSm80ILi8ELi1ELb0EN4cute5tupleIJNS5_1CILi128EEENS7_ILi96EEENS7_ILi256EEEEEELi256ENS_10bfloat16_tEfNS_4arch4Sm80ELb0ELb0ELb1ELb1ELb0ELb0ELb1ELb0EEENS1_21CollectiveEpilogueFwdINS6_IJS8_SA_S9_EEENS6_IJNS7_ILi1EEESI_SI_EEESC_SE_Li256ELb1ELb1ELb0ELb0EEENS1_19SingleTileSchedulerILb1ELb0ELb1ELi128EEEEEEEEEvNT_6ParamsE,"ax",@progbits
	.align	128
.text._ZN7cutlass13device_kernelIN5flash19enable_sm80_to_sm89INS1_16FlashAttnFwdSm80INS1_25CollectiveMainloopFwdSm80ILi8ELi1ELb0EN4cute5tupleIJNS5_1CILi128EEENS7_ILi96EEENS7_ILi256EEEEEELi256ENS_10bfloat16_tEfNS_4arch4Sm80ELb0ELb0ELb1ELb1ELb0ELb0ELb1ELb0EEENS1_21CollectiveEpilogueFwdINS6_IJS8_SA_S9_EEENS6_IJNS7_ILi1EEESI_SI_EEESC_SE_Li256ELb1ELb1ELb0ELb0EEENS1_19SingleTileSchedulerILb1ELb0ELb1ELi128EEEEEEEEEvNT_6ParamsE:
        .type           _ZN7cutlass13device_kernelIN5flash19enable_sm80_to_sm89INS1_16FlashAttnFwdSm80INS1_25CollectiveMainloopFwdSm80ILi8ELi1ELb0EN4cute5tupleIJNS5_1CILi128EEENS7_ILi96EEENS7_ILi256EEEEEELi256ENS_10bfloat16_tEfNS_4arch4Sm80ELb0ELb0ELb1ELb1ELb0ELb0ELb1ELb0EEENS1_21CollectiveEpilogueFwdINS6_IJS8_SA_S9_EEENS6_IJNS7_ILi1EEESI_SI_EEESC_SE_Li256ELb1ELb1ELb0ELb0EEENS1_19SingleTileSchedulerILb1ELb0ELb1ELi128EEEEEEEEEvNT_6ParamsE,@function
        .size           _ZN7cutlass13device_kernelIN5flash19enable_sm80_to_sm89INS1_16FlashAttnFwdSm80INS1_25CollectiveMainloopFwdSm80ILi8ELi1ELb0EN4cute5tupleIJNS5_1CILi128EEENS7_ILi96EEENS7_ILi256EEEEEELi256ENS_10bfloat16_tEfNS_4arch4Sm80ELb0ELb0ELb1ELb1ELb0ELb0ELb1ELb0EEENS1_21CollectiveEpilogueFwdINS6_IJS8_SA_S9_EEENS6_IJNS7_ILi1EEESI_SI_EEESC_SE_Li256ELb1ELb1ELb0ELb0EEENS1_19SingleTileSchedulerILb1ELb0ELb1ELi128EEEEEEEEEvNT_6ParamsE,(.L_x_28 - _ZN7cutlass13device_kernelIN5flash19enable_sm80_to_sm89INS1_16FlashAttnFwdSm80INS1_25CollectiveMainloopFwdSm80ILi8ELi1ELb0EN4cute5tupleIJNS5_1CILi128EEENS7_ILi96EEENS7_ILi256EEEEEELi256ENS_10bfloat16_tEfNS_4arch4Sm80ELb0ELb0ELb1ELb1ELb0ELb0ELb1ELb0EEENS1_21CollectiveEpilogueFwdINS6_IJS8_SA_S9_EEENS6_IJNS7_ILi1EEESI_SI_EEESC_SE_Li256ELb1ELb1ELb0ELb0EEENS1_19SingleTileSchedulerILb1ELb0ELb1ELi128EEEEEEEEEvNT_6ParamsE)
        .other          _ZN7cutlass13device_kernelIN5flash19enable_sm80_to_sm89INS1_16FlashAttnFwdSm80INS1_25CollectiveMainloopFwdSm80ILi8ELi1ELb0EN4cute5tupleIJNS5_1CILi128EEENS7_ILi96EEENS7_ILi256EEEEEELi256ENS_10bfloat16_tEfNS_4arch4Sm80ELb0ELb0ELb1ELb1ELb0ELb0ELb1ELb0EEENS1_21CollectiveEpilogueFwdINS6_IJS8_SA_S9_EEENS6_IJNS7_ILi1EEESI_SI_EEESC_SE_Li256ELb1ELb1ELb0ELb0EEENS1_19SingleTileSchedulerILb1ELb0ELb1ELi128EEEEEEEEEvNT_6ParamsE,@"STO_CUDA_ENTRY STV_DEFAULT"
_ZN7cutlass13device_kernelIN5flash19enable_sm80_to_sm89INS1_16FlashAttnFwdSm80INS1_25CollectiveMainloopFwdSm80ILi8ELi1ELb0EN4cute5tupleIJNS5_1CILi128EEENS7_ILi96EEENS7_ILi256EEEEEELi256ENS_10bfloat16_tEfNS_4arch4Sm80ELb0ELb0ELb1ELb1ELb0ELb0ELb1ELb0EEENS1_21CollectiveEpilogueFwdINS6_IJS8_SA_S9_EEENS6_IJNS7_ILi1EEESI_SI_EEESC_SE_Li256ELb1ELb1ELb0ELb0EEENS1_19SingleTileSchedulerILb1ELb0ELb1ELi128EEEEEEEEEvNT_6ParamsE:
[----:B------:R-:W-:Y:S01]  /*0000*/  LDC R1, c[0x0][0x37c] ;  /* 0x0000df00ff017b82 */ /* 0x000fe20000000800 */
[----:B------:R-:W-:Y:S05]  /*0010*/  EXIT ;  /* 0x000000000000794d */ /* 0x000fea0003800000 */
.L_x_10:
        /* <DEDUP_REMOVED lines=14> */
.L_x_28:


//--------------------- .text._ZN7cutlass13device_kernelIN5flash19enable_sm80_to_sm89INS1_16FlashAttnFwdSm80INS1_25CollectiveMainloopFwdSm80ILi8ELi1ELb0EN4cute5tupleIJNS5_1CILi128EEENS7_ILi48EEENS7_ILi256EEEEEELi256ENS_10bfloat16_tEfNS_4arch4Sm80ELb0ELb0ELb1ELb1ELb0ELb1ELb1ELb0EEENS1_21CollectiveEpilogueFwdINS6_IJS8_SA_S9_EEENS6_IJNS7_ILi1EEESI_SI_EEESC_SE_Li256ELb1ELb1ELb0ELb0EEENS1_19SingleTileSchedulerILb1ELb0ELb1ELi128EEEEEEEEEvNT_6ParamsE --------------------------
	.section	.text._ZN7cutlass13device_kernelIN5flash19enable_sm80_to_sm89INS1_16FlashAttnFwdSm80INS1_25CollectiveMainloopFwdSm80ILi8ELi1ELb0EN4cute5tupleIJNS5_1CILi128EEENS7_ILi48EEENS7_ILi256EEEEEELi256ENS_10bfloat16_tEfNS_4arch4Sm80ELb0ELb0ELb1ELb1ELb0ELb1ELb1ELb0EEENS1_21CollectiveEpilogueFwdINS6_IJS8_SA_S9_EEENS6_IJNS7_ILi1EEESI_SI_EEESC_SE_Li256ELb1ELb1ELb0ELb0EEENS1_19SingleTileSchedulerILb1ELb0ELb1ELi128EEEEEEEEEvNT_6ParamsE,"ax",@progbits
	.align	128
.text._ZN7cutlass13device_kernelIN5flash19enable_sm80_to_sm89INS1_16FlashAttnFwdSm80INS1_25CollectiveMainloopFwdSm80ILi8ELi1ELb0EN4cute5tupleIJNS5_1CILi128EEENS7_ILi48EEENS7_ILi256EEEEEELi256ENS_10bfloat16_tEfNS_4arch4Sm80ELb0ELb0ELb1ELb1ELb0ELb1ELb1ELb0EEENS1_21CollectiveEpilogueFwdINS6_IJS8_SA_S9_EEENS6_IJNS7_ILi1EEESI_SI_EEESC_SE_Li256ELb1ELb1ELb0ELb0EEENS1_19SingleTileSchedulerILb1ELb0ELb1ELi128EEEEEEEEEvNT_6ParamsE:
        .type           _ZN7cutlass13device_kernelIN5flash19enable_sm80_to_sm89INS1_16FlashAttnFwdSm80INS1_25CollectiveMainloopFwdSm80ILi8ELi1ELb0EN4cute5tupleIJNS5_1CILi128EEENS7_ILi48EEENS7_ILi256EEEEEELi256ENS_10bfloat16_tEfNS_4arch4Sm80ELb0ELb0ELb1ELb1ELb0ELb1ELb1ELb0EEENS1_21CollectiveEpilogueFwdINS6_IJS8_SA_S9_EEENS6_IJNS7_ILi1EEESI_SI_EEESC_SE_Li256ELb1ELb1ELb0ELb0EEENS1_19SingleTileSchedulerILb1ELb0ELb1ELi128EEEEEEEEEvNT_6ParamsE,@function
        .size           _ZN7cutlass13device_kernelIN5flash19enable_sm80_to_sm89INS1_16FlashAttnFwdSm80INS1_25CollectiveMainloopFwdSm80ILi8ELi1ELb0EN4cute5tupleIJNS5_1CILi128EEENS7_ILi48EEENS7_ILi256EEEEEELi256ENS_10bfloat16_tEfNS_4arch4Sm80ELb0ELb0ELb1ELb1ELb0ELb1ELb1ELb0EEENS1_21CollectiveEpilogueFwdINS6_IJS8_SA_S9_EEENS6_IJNS7_ILi1EEESI_SI_EEESC_SE_Li256ELb1ELb1ELb0ELb0EEENS1_19SingleTileSchedulerILb1ELb0ELb1ELi128EEEEEEEEEvNT_6ParamsE,(.L_x_29 - _ZN7cutlass13device_kernelIN5flash19enable_sm80_to_sm89INS1_16FlashAttnFwdSm80INS1_25CollectiveMainloopFwdSm80ILi8ELi1ELb0EN4cute5tupleIJNS5_1CILi128EEENS7_ILi48EEENS7_ILi256EEEEEELi256ENS_10bfloat16_tEfNS_4arch4Sm80ELb0ELb0ELb1ELb1ELb0ELb1ELb1ELb0EEENS1_21CollectiveEpilogueFwdINS6_IJS8_SA_S9_EEENS6_IJNS7_ILi1EEESI_SI_EEESC_SE_Li256ELb1ELb1ELb0ELb0EEENS1_19SingleTileSchedulerILb1ELb0ELb1ELi128EEEEEEEEEvNT_6ParamsE)
        .other          _ZN7cutlass13device_kernelIN5flash19enable_sm80_to_sm89INS1_16FlashAttnFwdSm80INS1_25CollectiveMainloopFwdSm80ILi8ELi1ELb0EN4cute5tupleIJNS5_1CILi128EEENS7_ILi48EEENS7_ILi256EEEEEELi256ENS_10bfloat16_tEfNS_4arch4Sm80ELb0ELb0ELb1ELb1ELb0ELb1ELb1ELb0EEENS1_21CollectiveEpilogueFwdINS6_IJS8_SA_S9_EEENS6_IJNS7_ILi1EEESI_SI_EEESC_SE_Li256ELb1ELb1ELb0ELb0EEENS1_19SingleTileSchedulerILb1ELb0ELb1ELi128EEEEEEEEEvNT_6ParamsE,@"STO_CUDA_ENTRY STV_DEFAULT"
_ZN7cutlass13device_kernelIN5flash19enable_sm80_to_sm89INS1_16FlashAttnFwdSm80INS1_25CollectiveMainloopFwdSm80ILi8ELi1ELb0EN4cute5tupleIJNS5_1CILi128EEENS7_ILi48EEENS7_ILi256EEEEEELi256ENS_10bfloat16_tEfNS_4arch4Sm80ELb0ELb0ELb1ELb1ELb0ELb1ELb1ELb0EEENS1_21CollectiveEpilogueFwdINS6_IJS8_SA_S9_EEENS6_IJNS7_ILi1EEESI_SI_EEESC_SE_Li256ELb1ELb1ELb0ELb0EEENS1_19SingleTileSchedulerILb1ELb0ELb1ELi128EEEEEEEEEvNT_6ParamsE:
[----:B------:R-:W-:Y:S01]  /*0000*/  LDC R1, c[0x0][0x37c] ;  /* 0x0000df00ff017b82 */ /* 0x000fe20000000800 */
[----:B------:R-:W-:Y:S05]  /*0010*/  EXIT ;  /* 0x000000000000794d */ /* 0x000fea0003800000 */
.L_x_11:
        /* <DEDUP_REMOVED lines=14> */
.L_x_29:


//--------------------- .text._ZN7cutlass13device_kernelIN5flash19enable_sm80_to_sm89INS1_16FlashAttnFwdSm80INS1_25CollectiveMainloopFwdSm80ILi8ELi1ELb0EN4cute5tupleIJNS5_1CILi128EEENS7_ILi64EEENS7_ILi256EEEEEELi256ENS_10bfloat16_tEfNS_4arch4Sm80ELb0ELb1ELb1ELb0ELb0ELb0ELb1ELb0EEENS1_21CollectiveEpilogueFwdINS6_IJS8_SA_S9_EEENS6_IJNS7_ILi1EEESI_SI_EEESC_SE_Li256ELb0ELb1ELb0ELb0EEENS1_19SingleTileSchedulerILb0ELb0ELb1ELi128EEEEEEEEEvNT_6ParamsE --------------------------
	.section	.text._ZN7cutlass13device_kernelIN5flash19enable_sm80_to_sm89INS1_16FlashAttnFwdSm80INS1_25CollectiveMainloopFwdSm80ILi8ELi1ELb0EN4cute5tupleIJNS5_1CILi128EEENS7_ILi64EEENS7_ILi256EEEEEELi256ENS_10bfloat16_tEfNS_4arch4Sm80ELb0ELb1ELb1ELb0ELb0ELb0ELb1ELb0EEENS1_21CollectiveEpilogueFwdINS6_IJS8_SA_S9_EEENS6_IJNS7_ILi1EEESI_SI_EEESC_SE_Li256ELb0ELb1ELb0ELb0EEENS1_19SingleTileSchedulerILb0ELb0ELb1ELi128EEEEEEEEEvNT_6ParamsE,"ax",@progbits
	.align	128
.text._ZN7cutlass13device_kernelIN5flash19enable_sm80_to_sm89INS1_16FlashAttnFwdSm80INS1_25CollectiveMainloopFwdSm80ILi8ELi1ELb0EN4cute5tupleIJNS5_1CILi128EEENS7_ILi64EEENS7_ILi256EEEEEELi256ENS_10bfloat16_tEfNS_4arch4Sm80ELb0ELb1ELb1ELb0ELb0ELb0ELb1ELb0EEENS1_21CollectiveEpilogueFwdINS6_IJS8_SA_S9_EEENS6_IJNS7_ILi1EEESI_SI_EEESC_SE_Li256ELb0ELb1ELb0ELb0EEENS1_19SingleTileSchedulerILb0ELb0ELb1ELi128EEEEEEEEEvNT_6ParamsE:
        .type           _ZN7cutlass13device_kernelIN5flash19enable_sm80_to_sm89INS1_16FlashAttnFwdSm80INS1_25CollectiveMainloopFwdSm80ILi8ELi1ELb0EN4cute5tupleIJNS5_1CILi128EEENS7_ILi64EEENS7_ILi256EEEEEELi256ENS_10bfloat16_tEfNS_4arch4Sm80ELb0ELb1ELb1ELb0ELb0ELb0ELb1ELb0EEENS1_21CollectiveEpilogueFwdINS6_IJS8_SA_S9_EEENS6_IJNS7_ILi1EEESI_SI_EEESC_SE_Li256ELb0ELb1ELb0ELb0EEENS1_19SingleTileSchedulerILb0ELb0ELb1ELi128EEEEEEEEEvNT_6ParamsE,@function
        .size           _ZN7cutlass13device_kernelIN5flash19enable_sm80_to_sm89INS1_16FlashAttnFwdSm80INS1_25CollectiveMainloopFwdSm80ILi8ELi1ELb0EN4cute5tupleIJNS5_1CILi128EEENS7_ILi64EEENS7_ILi256EEEEEELi256ENS_10bfloat16_tEfNS_4arch4Sm80ELb0ELb1ELb1ELb0ELb0ELb0ELb1ELb0EEENS1_21CollectiveEpilogueFwdINS6_IJS8_SA_S9_EEENS6_IJNS7_ILi1EEESI_SI_EEESC_SE_Li256ELb0ELb1ELb0ELb0EEENS1_19SingleTileSchedulerILb0ELb0ELb1ELi128EEEEEEEEEvNT_6ParamsE,(.L_x_30 - _ZN7cutlass13device_kernelIN5flash19enable_sm80_to_sm89INS1_16FlashAttnFwdSm80INS1_25CollectiveMainloopFwdSm80ILi8ELi1ELb0EN4cute5tupleIJNS5_1CILi128EEENS7_ILi64EEENS7_ILi256EEEEEELi256ENS_10bfloat16_tEfNS_4arch4Sm80ELb0ELb1ELb1ELb0ELb0ELb0ELb1ELb0EEENS1_21CollectiveEpilogueFwdINS6_IJS8_SA_S9_EEENS6_IJNS7_ILi1EEESI_SI_EEESC_SE_Li256ELb0ELb1ELb0ELb0EEENS1_19SingleTileSchedulerILb0ELb0ELb1ELi128EEEEEEEEEvNT_6ParamsE)
        .other          _ZN7cutlass13device_kernelIN5flash19enable_sm80_to_sm89INS1_16FlashAttnFwdSm80INS1_25CollectiveMainloopFwdSm80ILi8ELi1ELb0EN4cute5tupleIJNS5_1CILi128EEENS7_ILi64EEENS7_ILi256EEEEEELi256ENS_10bfloat16_tEfNS_4arch4Sm80ELb0ELb1ELb1ELb0ELb0ELb0ELb1ELb0EEENS1_21CollectiveEpilogueFwdINS6_IJS8_SA_S9_EEENS6_IJNS7_ILi1EEESI_SI_EEESC_SE_Li256ELb0ELb1ELb0ELb0EEENS1_19SingleTileSchedulerILb0ELb0ELb1ELi128EEEEEEEEEvNT_6ParamsE,@"STO_CUDA_ENTRY STV_DEFAULT"
_ZN7cutlass13device_kernelIN5flash19enable_sm80_to_sm89INS1_16FlashAttnFwdSm80INS1_25CollectiveMainloopFwdSm80ILi8ELi1ELb0EN4cute5tupleIJNS5_1CILi128EEENS7_ILi64EEENS7_ILi256EEEEEELi256ENS_10bfloat16_tEfNS_4arch4Sm80ELb0ELb1ELb1ELb0ELb0ELb0ELb1ELb0EEENS1_21CollectiveEpilogueFwdINS6_IJS8_SA_S9_EEENS6_IJNS7_ILi1EEESI_SI_EEESC_SE_Li256ELb0ELb1ELb0ELb0EEENS1_19SingleTileSchedulerILb0ELb0ELb1ELi128EEEEEEEEEvNT_6ParamsE:
[----:B------:R-:W-:Y:S01]  /*0000*/  LDC R1, c[0x0][0x37c] ;  /* 0x0000df00ff017b82 */ /* 0x000fe20000000800 */
[----:B------:R-:W-:Y:S05]  /*0010*/  EXIT ;  /* 0x000000000000794d */ /* 0x000fea0003800000 */
.L_x_12:
        /* <DEDUP_REMOVED lines=14> */
.L_x_30:


//--------------------- .text._ZN7cutlass13device_kernelIN5flash19enable_sm80_to_sm89INS1_16FlashAttnFwdSm80INS1_25CollectiveMainloopFwdSm80ILi8ELi1ELb0EN4cute5tupleIJNS5_1CILi128EEENS7_ILi64EEENS7_ILi256EEEEEELi256ENS_10bfloat16_tEfNS_4arch4Sm80ELb0ELb1ELb1ELb1ELb0ELb0ELb1ELb0EEENS1_21CollectiveEpilogueFwdINS6_IJS8_SA_S9_EEENS6_IJNS7_ILi1EEESI_SI_EEESC_SE_Li256ELb1ELb1ELb0ELb0EEENS1_19SingleTileSchedulerILb1ELb0ELb1ELi128EEEEEEEEEvNT_6ParamsE --------------------------
	.section	.text._ZN7cutlass13device_kernelIN5flash19enable_sm80_to_sm89INS1_16FlashAttnFwdSm80INS1_25CollectiveMainloopFwdSm80ILi8ELi1ELb0EN4cute5tupleIJNS5_1CILi128EEENS7_ILi64EEENS7_ILi256EEEEEELi256ENS_10bfloat16_tEfNS_4arch4Sm80ELb0ELb1ELb1ELb1ELb0ELb0ELb1ELb0EEENS1_21CollectiveEpilogueFwdINS6_IJS8_SA_S9_EEENS6_IJNS7_ILi1EEESI_SI_EEESC_SE_Li256ELb1ELb1ELb0ELb0EEENS1_19SingleTileSchedulerILb1ELb0ELb1ELi128EEEEEEEEEvNT_6ParamsE,"ax",@progbits
	.align	128
.text._ZN7cutlass13device_kernelIN5flash19enable_sm80_to_sm89INS1_16FlashAttnFwdSm80INS1_25CollectiveMainloopFwdSm80ILi8ELi1ELb0EN4cute5tupleIJNS5_1CILi128EEENS7_ILi64EEENS7_ILi256EEEEEELi256ENS_10bfloat16_tEfNS_4arch4Sm80ELb0ELb1ELb1ELb1ELb0ELb0ELb1ELb0EEENS1_21CollectiveEpilogueFwdINS6_IJS8_SA_S9_EEENS6_IJNS7_ILi1EEESI_SI_EEESC_SE_Li256ELb1ELb1ELb0ELb0EEENS1_19SingleTileSchedulerILb1ELb0ELb1ELi128EEEEEEEEEvNT_6ParamsE:
        .type           _ZN7cutlass13device_kernelIN5flash19enable_sm80_to_sm89INS1_16FlashAttnFwdSm80INS1_25CollectiveMainloopFwdSm80ILi8ELi1ELb0EN4cute5tupleIJNS5_1CILi128EEENS7_ILi64EEENS7_ILi256EEEEEELi256ENS_10bfloat16_tEfNS_4arch4Sm80ELb0ELb1ELb1ELb1ELb0ELb0ELb1ELb0EEENS1_21CollectiveEpilogueFwdINS6_IJS8_SA_S9_EEENS6_IJNS7_ILi1EEESI_SI_EEESC_SE_Li256ELb1ELb1ELb0ELb0EEENS1_19SingleTileSchedulerILb1ELb0ELb1ELi128EEEEEEEEEvNT_6ParamsE,@function
        .size           _ZN7cutlass13device_kernelIN5flash19enable_sm80_to_sm89INS1_16FlashAttnFwdSm80INS1_25CollectiveMainloopFwdSm80ILi8ELi1ELb0EN4cute5tupleIJNS5_1CILi128EEENS7_ILi64EEENS7_ILi256EEEEEELi256ENS_10bfloat16_tEfNS_4arch4Sm80ELb0ELb1ELb1ELb1ELb0ELb0ELb1ELb0EEENS1_21CollectiveEpilogueFwdINS6_IJS8_SA_S9_EEENS6_IJNS7_ILi1EEESI_SI_EEESC_SE_Li256ELb1ELb1ELb0ELb0EEENS1_19SingleTileSchedulerILb1ELb0ELb1ELi128EEEEEEEEEvNT_6ParamsE,(.L_x_31 - _ZN7cutlass13device_kernelIN5flash19enable_sm80_to_sm89INS1_16FlashAttnFwdSm80INS1_25CollectiveMainloopFwdSm80ILi8ELi1ELb0EN4cute5tupleIJNS5_1CILi128EEENS7_ILi64EEENS7_ILi256EEEEEELi256ENS_10bfloat16_tEfNS_4arch4Sm80ELb0ELb1ELb1ELb1ELb0ELb0ELb1ELb0EEENS1_21CollectiveEpilogueFwdINS6_IJS8_SA_S9_EEENS6_IJNS7_ILi1EEESI_SI_EEESC_SE_Li256ELb1ELb1ELb0ELb0EEENS1_19SingleTileSchedulerILb1ELb0ELb1ELi128EEEEEEEEEvNT_6ParamsE)
        .other          _ZN7cutlass13device_kernelIN5flash19enable_sm80_to_sm89INS1_16FlashAttnFwdSm80INS1_25CollectiveMainloopFwdSm80ILi8ELi1ELb0EN4cute5tupleIJNS5_1CILi128EEENS7_ILi64EEENS7_ILi256EEEEEELi256ENS_10bfloat16_tEfNS_4arch4Sm80ELb0ELb1ELb1ELb1ELb0ELb0ELb1ELb0EEENS1_21CollectiveEpilogueFwdINS6_IJS8_SA_S9_EEENS6_IJNS7_ILi1EEESI_SI_EEESC_SE_Li256ELb1ELb1ELb0ELb0EEENS1_19SingleTileSchedulerILb1ELb0ELb1ELi128EEEEEEEEEvNT_6ParamsE,@"STO_CUDA_ENTRY STV_DEFAULT"
_ZN7cutlass13device_kernelIN5flash19enable_sm80_to_sm89INS1_16FlashAttnFwdSm80INS1_25CollectiveMainloopFwdSm80ILi8ELi1ELb0EN4cute5tupleIJNS5_1CILi128EEENS7_ILi64EEENS7_ILi256EEEEEELi256ENS_10bfloat16_tEfNS_4arch4Sm80ELb0ELb1ELb1ELb1ELb0ELb0ELb1ELb0EEENS1_21CollectiveEpilogueFwdINS6_IJS8_SA_S9_EEENS6_IJNS7_ILi1EEESI_SI_EEESC_SE_Li256ELb1ELb1ELb0ELb0EEENS1_19SingleTileSchedulerILb1ELb0ELb1ELi128EEEEEEEEEvNT_6ParamsE:
[----:B------:R-:W-:Y:S01]  /*0000*/  LDC R1, c[0x0][0x37c] ;  /* 0x0000df00ff017b82 */ /* 0x000fe20000000800 */
[----:B------:R-:W-:Y:S05]  /*0010*/  EXIT ;  /* 0x000000000000794d */ /* 0x000fea0003800000 */
.L_x_13:
        /* <DEDUP_REMOVED lines=14> */
.L_x_31:


//--------------------- .text._ZN7cutlass13device_kernelIN5flash19enable_sm80_to_sm89INS1_16FlashAttnFwdSm80INS1_25CollectiveMainloopFwdSm80ILi8ELi1ELb0EN4cute5tupleIJNS5_1CILi128EEENS7_ILi48EEENS7_ILi256EEEEEELi256ENS_10bfloat16_tEfNS_4arch4Sm80ELb0ELb1ELb1ELb1ELb0ELb1ELb1ELb0EEENS1_21CollectiveEpilogueFwdINS6_IJS8_SA_S9_EEENS6_IJNS7_ILi1EEESI_SI_EEESC_SE_Li256ELb1ELb1ELb0ELb0EEENS1_19SingleTileSchedulerILb1ELb0ELb1ELi128EEEEEEEEEvNT_6ParamsE --------------------------
	.section	.text._ZN7cutlass13device_kernelIN5flash19enable_sm80_to_sm89INS1_16FlashAttnFwdSm80INS1_25CollectiveMainloopFwdSm80ILi8ELi1ELb0EN4cute5tupleIJNS5_1CILi128EEENS7_ILi48EEENS7_ILi256EEEEEELi256ENS_10bfloat16_tEfNS_4arch4Sm80ELb0ELb1ELb1ELb1ELb0ELb1ELb1ELb0EEENS1_21CollectiveEpilogueFwdINS6_IJS8_SA_S9_EEENS6_IJNS7_ILi1EEESI_SI_EEESC_SE_Li256ELb1ELb1ELb0ELb0EEENS1_19SingleTileSchedulerILb1ELb0ELb1ELi128EEEEEEEEEvNT_6ParamsE,"ax",@progbits
	.align	128
.text._ZN7cutlass13device_kernelIN5flash19enable_sm80_to_sm89INS1_16FlashAttnFwdSm80INS1_25CollectiveMainloopFwdSm80ILi8ELi1ELb0EN4cute5tupleIJNS5_1CILi128EEENS7_ILi48EEENS7_ILi256EEEEEELi256ENS_10bfloat16_tEfNS_4arch4Sm80ELb0ELb1ELb1ELb1ELb0ELb1ELb1ELb0EEENS1_21CollectiveEpilogueFwdINS6_IJS8_SA_S9_EEENS6_IJNS7_ILi1EEESI_SI_EEESC_SE_Li256ELb1ELb1ELb0ELb0EEENS1_19SingleTileSchedulerILb1ELb0ELb1ELi128EEEEEEEEEvNT_6ParamsE:
        .type           _ZN7cutlass13device_kernelIN5flash19enable_sm80_to_sm89INS1_16FlashAttnFwdSm80INS1_25CollectiveMainloopFwdSm80ILi8ELi1ELb0EN4cute5tupleIJNS5_1CILi128EEENS7_ILi48EEENS7_ILi256EEEEEELi256ENS_10bfloat16_tEfNS_4arch4Sm80ELb0ELb1ELb1ELb1ELb0ELb1ELb1ELb0EEENS1_21CollectiveEpilogueFwdINS6_IJS8_SA_S9_EEENS6_IJNS7_ILi1EEESI_SI_EEESC_SE_Li256ELb1ELb1ELb0ELb0EEENS1_19SingleTileSchedulerILb1ELb0ELb1ELi128EEEEEEEEEvNT_6ParamsE,@function
        .size           _ZN7cutlass13device_kernelIN5flash19enable_sm80_to_sm89INS1_16FlashAttnFwdSm80INS1_25CollectiveMainloopFwdSm80ILi8ELi1ELb0EN4cute5tupleIJNS5_1CILi128EEENS7_ILi48EEENS7_ILi256EEEEEELi256ENS_10bfloat16_tEfNS_4arch4Sm80ELb0ELb1ELb1ELb1ELb0ELb1ELb1ELb0EEENS1_21CollectiveEpilogueFwdINS6_IJS8_SA_S9_EEENS6_IJNS7_ILi1EEESI_SI_EEESC_SE_Li256ELb1ELb1ELb0ELb0EEENS1_19SingleTileSchedulerILb1ELb0ELb1ELi128EEEEEEEEEvNT_6ParamsE,(.L_x_32 - _ZN7cutlass13device_kernelIN5flash19enable_sm80_to_sm89INS1_16FlashAttnFwdSm80INS1_25CollectiveMainloopFwdSm80ILi8ELi1ELb0EN4cute5tupleIJNS5_1CILi128EEENS7_ILi48EEENS7_ILi256EEEEEELi256ENS_10bfloat16_tEfNS_4arch4Sm80ELb0ELb1ELb1ELb1ELb0ELb1ELb1ELb0EEENS1_21CollectiveEpilogueFwdINS6_IJS8_SA_S9_EEENS6_IJNS7_ILi1EEESI_SI_EEESC_SE_Li256ELb1ELb1ELb0ELb0EEENS1_19SingleTileSchedulerILb1ELb0ELb1ELi128EEEEEEEEEvNT_6ParamsE)
        .other          _ZN7cutlass13device_kernelIN5flash19enable_sm80_to_sm89INS1_16FlashAttnFwdSm80INS1_25CollectiveMainloopFwdSm80ILi8ELi1ELb0EN4cute5tupleIJNS5_1CILi128EEENS7_ILi48EEENS7_ILi256EEEEEELi256ENS_10bfloat16_tEfNS_4arch4Sm80ELb0ELb1ELb1ELb1ELb0ELb1ELb1ELb0EEENS1_21CollectiveEpilogueFwdINS6_IJS8_SA_S9_EEENS6_IJNS7_ILi1EEESI_SI_EEESC_SE_Li256ELb1ELb1ELb0ELb0EEENS1_19SingleTileSchedulerILb1ELb0ELb1ELi128EEEEEEEEEvNT_6ParamsE,@"STO_CUDA_ENTRY STV_DEFAULT"
_ZN7cutlass13device_kernelIN5flash19enable_sm80_to_sm89INS1_16FlashAttnFwdSm80INS1_25CollectiveMainloopFwdSm80ILi8ELi1ELb0EN4cute5tupleIJNS5_1CILi128EEENS7_ILi48EEENS7_ILi256EEEEEELi256ENS_10bfloat16_tEfNS_4arch4Sm80ELb0ELb1ELb1ELb1ELb0ELb1ELb1ELb0EEENS1_21CollectiveEpilogueFwdINS6_IJS8_SA_S9_EEENS6_IJNS7_ILi1EEESI_SI_EEESC_SE_Li256ELb1ELb1ELb0ELb0EEENS1_19SingleTileSchedulerILb1ELb0ELb1ELi128EEEEEEEEEvNT_6ParamsE:
[----:B------:R-:W-:Y:S01]  /*0000*/  LDC R1, c[0x0][0x37c] ;  /* 0x0000df00ff017b82 */ /* 0x000fe20000000800 */
[----:B------:R-:W-:Y:S05]  /*0010*/  EXIT ;  /* 0x000000000000794d */ /* 0x000fea0003800000 */
.L_x_14:
        /* <DEDUP_REMOVED lines=14> */
.L_x_32:


//--------------------- .text._ZN7cutlass13device_kernelIN5flash19enable_sm80_to_sm89INS1_16FlashAttnFwdSm80INS1_25CollectiveMainloopFwdSm80ILi8ELi1ELb0EN4cute5tupleIJNS5_1CILi128EEENS7_ILi96EEENS7_ILi256EEEEEELi256ENS_10bfloat16_tEfNS_4arch4Sm80ELb1ELb0ELb1ELb0ELb0ELb0ELb1ELb0EEENS1_21CollectiveEpilogueFwdINS6_IJS8_SA_S9_EEENS6_IJNS7_ILi1EEESI_SI_EEESC_SE_Li256ELb0ELb1ELb0ELb0EEENS1_30DynamicPersistentTileSchedulerILi256ELi256ELb0ELb1ELb0EEEEEEEEEvNT_6ParamsE --------------------------
	.section	.text._ZN7cutlass13device_kernelIN5flash19enable_sm80_to_sm89INS1_16FlashAttnFwdSm80INS1_25CollectiveMainloopFwdSm80ILi8ELi1ELb0EN4cute5tupleIJNS5_1CILi128EEENS7_ILi96EEENS7_ILi256EEEEEELi256ENS_10bfloat16_tEfNS_4arch4Sm80ELb1ELb0ELb1ELb0ELb0ELb0ELb1ELb0EEENS1_21CollectiveEpilogueFwdINS6_IJS8_SA_S9_EEENS6_IJNS7_ILi1EEESI_SI_EEESC_SE_Li256ELb0ELb1ELb0ELb0EEENS1_30DynamicPersistentTileSchedulerILi256ELi256ELb0ELb1ELb0EEEEEEEEEvNT_6ParamsE,"ax",@progbits
	.align	128
.text._ZN7cutlass13device_kernelIN5flash19enable_sm80_to_sm89INS1_16FlashAttnFwdSm80INS1_25CollectiveMainloopFwdSm80ILi8ELi1ELb0EN4cute5tupleIJNS5_1CILi128EEENS7_ILi96EEENS7_ILi256EEEEEELi256ENS_10bfloat16_tEfNS_4arch4Sm80ELb1ELb0ELb1ELb0ELb0ELb0ELb1ELb0EEENS1_21CollectiveEpilogueFwdINS6_IJS8_SA_S9_EEENS6_IJNS7_ILi1EEESI_SI_EEESC_SE_Li256ELb0ELb1ELb0ELb0EEENS1_30DynamicPersistentTileSchedulerILi256ELi256ELb0ELb1ELb0EEEEEEEEEvNT_6ParamsE:
        .type           _ZN7cutlass13device_kernelIN5flash19enable_sm80_to_sm89INS1_16FlashAttnFwdSm80INS1_25CollectiveMainloopFwdSm80ILi8ELi1ELb0EN4cute5tupleIJNS5_1CILi128EEENS7_ILi96EEENS7_ILi256EEEEEELi256ENS_10bfloat16_tEfNS_4arch4Sm80ELb1ELb0ELb1ELb0ELb0ELb0ELb1ELb0EEENS1_21CollectiveEpilogueFwdINS6_IJS8_SA_S9_EEENS6_IJNS7_ILi1EEESI_SI_EEESC_SE_Li256ELb0ELb1ELb0ELb0EEENS1_30DynamicPersistentTileSchedulerILi256ELi256ELb0ELb1ELb0EEEEEEEEEvNT_6ParamsE,@function
        .size           _ZN7cutlass13device_kernelIN5flash19enable_sm80_to_sm89INS1_16FlashAttnFwdSm80INS1_25CollectiveMainloopFwdSm80ILi8ELi1ELb0EN4cute5tupleIJNS5_1CILi128EEENS7_ILi96EEENS7_ILi256EEEEEELi256ENS_10bfloat16_tEfNS_4arch4Sm80ELb1ELb0ELb1ELb0ELb0ELb0ELb1ELb0EEENS1_21CollectiveEpilogueFwdINS6_IJS8_SA_S9_EEENS6_IJNS7_ILi1EEESI_SI_EEESC_SE_Li256ELb0ELb1ELb0ELb0EEENS1_30DynamicPersistentTileSchedulerILi256ELi256ELb0ELb1ELb0EEEEEEEEEvNT_6ParamsE,(.L_x_33 - _ZN7cutlass13device_kernelIN5flash19enable_sm80_to_sm89INS1_16FlashAttnFwdSm80INS1_25CollectiveMainloopFwdSm80ILi8ELi1ELb0EN4cute5tupleIJNS5_1CILi128EEENS7_ILi96EEENS7_ILi256EEEEEELi256ENS_10bfloat16_tEfNS_4arch4Sm80ELb1ELb0ELb1ELb0ELb0ELb0ELb1ELb0EEENS1_21CollectiveEpilogueFwdINS6_IJS8_SA_S9_EEENS6_IJNS7_ILi1EEESI_SI_EEESC_SE_Li256ELb0ELb1ELb0ELb0EEENS1_30DynamicPersistentTileSchedulerILi256ELi256ELb0ELb1ELb0EEEEEEEEEvNT_6ParamsE)
        .other          _ZN7cutlass13device_kernelIN5flash19enable_sm80_to_sm89INS1_16FlashAttnFwdSm80INS1_25CollectiveMainloopFwdSm80ILi8ELi1ELb0EN4cute5tupleIJNS5_1CILi128EEENS7_ILi96EEENS7_ILi256EEEEEELi256ENS_10bfloat16_tEfNS_4arch4Sm80ELb1ELb0ELb1ELb0ELb0ELb0ELb1ELb0EEENS1_21CollectiveEpilogueFwdINS6_IJS8_SA_S9_EEENS6_IJNS7_ILi1EEESI_SI_EEESC_SE_Li256ELb0ELb1ELb0ELb0EEENS1_30DynamicPersistentTileSchedulerILi256ELi256ELb0ELb1ELb0EEEEEEEEEvNT_6ParamsE,@"STO_CUDA_ENTRY STV_DEFAULT"
_ZN7cutlass13device_kernelIN5flash19enable_sm80_to_sm89INS1_16FlashAttnFwdSm80INS1_25CollectiveMainloopFwdSm80ILi8ELi1ELb0EN4cute5tupleIJNS5_1CILi128EEENS7_ILi96EEENS7_ILi256EEEEEELi256ENS_10bfloat16_tEfNS_4arch4Sm80ELb1ELb0ELb1ELb0ELb0ELb0ELb1ELb0EEENS1_21CollectiveEpilogueFwdINS6_IJS8_SA_S9_EEENS6_IJNS7_ILi1EEESI_SI_EEESC_SE_Li256ELb0ELb1ELb0ELb0EEENS1_30DynamicPersistentTileSchedulerILi256ELi256ELb0ELb1ELb0EEEEEEEEEvNT_6ParamsE:
[----:B------:R-:W-:Y:S01]  /*0000*/  LDC R1, c[0x0][0x37c] ;  /* 0x0000df00ff017b82 */ /* 0x000fe20000000800 */
[----:B------:R-:W-:Y:S05]  /*0010*/  EXIT ;  /* 0x000000000000794d */ /* 0x000fea0003800000 */
.L_x_15:
        /* <DEDUP_REMOVED lines=14> */
.L_x_33:


//--------------------- .text._ZN7cutlass13device_kernelIN5flash19enable_sm80_to_sm89INS1_16FlashAttnFwdSm80INS1_25CollectiveMainloopFwdSm80ILi8ELi1ELb0EN4cute5tupleIJNS5_1CILi128EEENS7_ILi96EEENS7_ILi256EEEEEELi256ENS_10bfloat16_tEfNS_4arch4Sm80ELb1ELb0ELb1ELb1ELb0ELb0ELb1ELb0EEENS1_21CollectiveEpilogueFwdINS6_IJS8_SA_S9_EEENS6_IJNS7_ILi1EEESI_SI_EEESC_SE_Li256ELb1ELb1ELb0ELb0EEENS1_19SingleTileSchedulerILb1ELb0ELb1ELi128EEEEEEEEEvNT_6ParamsE --------------------------
	.section	.text._ZN7cutlass13device_kernelIN5flash19enable_sm80_to_sm89INS1_16FlashAttnFwdSm80INS1_25CollectiveMainloopFwdSm80ILi8ELi1ELb0EN4cute5tupleIJNS5_1CILi128EEENS7_ILi96EEENS7_ILi256EEEEEELi256ENS_10bfloat16_tEfNS_4arch4Sm80ELb1ELb0ELb1ELb1ELb0ELb0ELb1ELb0EEENS1_21CollectiveEpilogueFwdINS6_IJS8_SA_S9_EEENS6_IJNS7_ILi1EEESI_SI_EEESC_SE_Li256ELb1ELb1ELb0ELb0EEENS1_19SingleTileSchedulerILb1ELb0ELb1ELi128EEEEEEEEEvNT_6ParamsE,"ax",@progbits
	.align	128
.text._ZN7cutlass13device_kernelIN5flash19enable_sm80_to_sm89INS1_16FlashAttnFwdSm80INS1_25CollectiveMainloopFwdSm80ILi8ELi1ELb0EN4cute5tupleIJNS5_1CILi128EEENS7_ILi96EEENS7_ILi256EEEEEELi256ENS_10bfloat16_tEfNS_4arch4Sm80ELb1ELb0ELb1ELb1ELb0ELb0ELb1ELb0EEENS1_21CollectiveEpilogueFwdINS6_IJS8_SA_S9_EEENS6_IJNS7_ILi1EEESI_SI_EEESC_SE_Li256ELb1ELb1ELb0ELb0EEENS1_19SingleTileSchedulerILb1ELb0ELb1ELi128EEEEEEEEEvNT_6ParamsE:
        .type           _ZN7cutlass13device_kernelIN5flash19enable_sm80_to_sm89INS1_16FlashAttnFwdSm80INS1_25CollectiveMainloopFwdSm80ILi8ELi1ELb0EN4cute5tupleIJNS5_1CILi128EEENS7_ILi96EEENS7_ILi256EEEEEELi256ENS_10bfloat16_tEfNS_4arch4Sm80ELb1ELb0ELb1ELb1ELb0ELb0ELb1ELb0EEENS1_21CollectiveEpilogueFwdINS6_IJS8_SA_S9_EEENS6_IJNS7_ILi1EEESI_SI_EEESC_SE_Li256ELb1ELb1ELb0ELb0EEENS1_19SingleTileSchedulerILb1ELb0ELb1ELi128EEEEEEEEEvNT_6ParamsE,@function
        .size           _ZN7cutlass13device_kernelIN5flash19enable_sm80_to_sm89INS1_16FlashAttnFwdSm80INS1_25CollectiveMainloopFwdSm80ILi8ELi1ELb0EN4cute5tupleIJNS5_1CILi128EEENS7_ILi96EEENS7_ILi256EEEEEELi256ENS_10bfloat16_tEfNS_4arch4Sm80ELb1ELb0ELb1ELb1ELb0ELb0ELb1ELb0EEENS1_21CollectiveEpilogueFwdINS6_IJS8_SA_S9_EEENS6_IJNS7_ILi1EEESI_SI_EEESC_SE_Li256ELb1ELb1ELb0ELb0EEENS1_19SingleTileSchedulerILb1ELb0ELb1ELi128EEEEEEEEEvNT_6ParamsE,(.L_x_34 - _ZN7cutlass13device_kernelIN5flash19enable_sm80_to_sm89INS1_16FlashAttnFwdSm80INS1_25CollectiveMainloopFwdSm80ILi8ELi1ELb0EN4cute5tupleIJNS5_1CILi128EEENS7_ILi96EEENS7_ILi256EEEEEELi256ENS_10bfloat16_tEfNS_4arch4Sm80ELb1ELb0ELb1ELb1ELb0ELb0ELb1ELb0EEENS1_21CollectiveEpilogueFwdINS6_IJS8_SA_S9_EEENS6_IJNS7_ILi1EEESI_SI_EEESC_SE_Li256ELb1ELb1ELb0ELb0EEENS1_19SingleTileSchedulerILb1ELb0ELb1ELi128EEEEEEEEEvNT_6ParamsE)
        .other          _ZN7cutlass13device_kernelIN5flash19enable_sm80_to_sm89INS1_16FlashAttnFwdSm80INS1_25CollectiveMainloopFwdSm80ILi8ELi1ELb0EN4cute5tupleIJNS5_1CILi128EEENS7_ILi96EEENS7_ILi256EEEEEELi256ENS_10bfloat16_tEfNS_4arch4Sm80ELb1ELb0ELb1ELb1ELb0ELb0ELb1ELb0EEENS1_21CollectiveEpilogueFwdINS6_IJS8_SA_S9_EEENS6_IJNS7_ILi1EEESI_SI_EEESC_SE_Li256ELb1ELb1ELb0ELb0EEENS1_19SingleTileSchedulerILb1ELb0ELb1ELi128EEEEEEEEEvNT_6ParamsE,@"STO_CUDA_ENTRY STV_DEFAULT"
_ZN7cutlass13device_kernelIN5flash19enable_sm80_to_sm89INS1_16FlashAttnFwdSm80INS1_25CollectiveMainloopFwdSm80ILi8ELi1ELb0EN4cute5tupleIJNS5_1CILi128EEENS7_ILi96EEENS7_ILi256EEEEEELi256ENS_10bfloat16_tEfNS_4arch4Sm80ELb1ELb0ELb1ELb1ELb0ELb0ELb1ELb0EEENS1_21CollectiveEpilogueFwdINS6_IJS8_SA_S9_EEENS6_IJNS7_ILi1EEESI_SI_EEESC_SE_Li256ELb1ELb1ELb0ELb0EEENS1_19SingleTileSchedulerILb1ELb0ELb1ELi128EEEEEEEEEvNT_6ParamsE:
[----:B------:R-:W-:Y:S01]  /*0000*/  LDC R1, c[0x0][0x37c] ;  /* 0x0000df00ff017b82 */ /* 0x000fe20000000800 */
[----:B------:R-:W-:Y:S05]  /*0010*/  EXIT ;  /* 0x000000000000794d */ /* 0x000fea0003800000 */
.L_x_16:
        /* <DEDUP_REMOVED lines=14> */
.L_x_34:


//--------------------- .text._ZN7cutlass13device_kernelIN5flash19enable_sm80_to_sm89INS1_16FlashAttnFwdSm80INS1_25CollectiveMainloopFwdSm80ILi8ELi1ELb0EN4cute5tupleIJNS5_1CILi128EEENS7_ILi48EEENS7_ILi256EEEEEELi256ENS_10bfloat16_tEfNS_4arch4Sm80ELb1ELb0ELb1ELb1ELb0ELb1ELb1ELb0EEENS1_21CollectiveEpilogueFwdINS6_IJS8_SA_S9_EEENS6_IJNS7_ILi1EEESI_SI_EEESC_SE_Li256ELb1ELb1ELb0ELb0EEENS1_19SingleTileSchedulerILb1ELb0ELb1ELi128EEEEEEEEEvNT_6ParamsE --------------------------
	.section	.text._ZN7cutlass13device_kernelIN5flash19enable_sm80_to_sm89INS1_16FlashAttnFwdSm80INS1_25CollectiveMainloopFwdSm80ILi8ELi1ELb0EN4cute5tupleIJNS5_1CILi128EEENS7_ILi48EEENS7_ILi256EEEEEELi256ENS_10bfloat16_tEfNS_4arch4Sm80ELb1ELb0ELb1ELb1ELb0ELb1ELb1ELb0EEENS1_21CollectiveEpilogueFwdINS6_IJS8_SA_S9_EEENS6_IJNS7_ILi1EEESI_SI_EEESC_SE_Li256ELb1ELb1ELb0ELb0EEENS1_19SingleTileSchedulerILb1ELb0ELb1ELi128EEEEEEEEEvNT_6ParamsE,"ax",@progbits
	.align	128
.text._ZN7cutlass13device_kernelIN5flash19enable_sm80_to_sm89INS1_16FlashAttnFwdSm80INS1_25CollectiveMainloopFwdSm80ILi8ELi1ELb0EN4cute5tupleIJNS5_1CILi128EEENS7_ILi48EEENS7_ILi256EEEEEELi256ENS_10bfloat16_tEfNS_4arch4Sm80ELb1ELb0ELb1ELb1ELb0ELb1ELb1ELb0EEENS1_21CollectiveEpilogueFwdINS6_IJS8_SA_S9_EEENS6_IJNS7_ILi1EEESI_SI_EEESC_SE_Li256ELb1ELb1ELb0ELb0EEENS1_19SingleTileSchedulerILb1ELb0ELb1ELi128EEEEEEEEEvNT_6ParamsE:
        .type           _ZN7cutlass13device_kernelIN5flash19enable_sm80_to_sm89INS1_16FlashAttnFwdSm80INS1_25CollectiveMainloopFwdSm80ILi8ELi1ELb0EN4cute5tupleIJNS5_1CILi128EEENS7_ILi48EEENS7_ILi256EEEEEELi256ENS_10bfloat16_tEfNS_4arch4Sm80ELb1ELb0ELb1ELb1ELb0ELb1ELb1ELb0EEENS1_21CollectiveEpilogueFwdINS6_IJS8_SA_S9_EEENS6_IJNS7_ILi1EEESI_SI_EEESC_SE_Li256ELb1ELb1ELb0ELb0EEENS1_19SingleTileSchedulerILb1ELb0ELb1ELi128EEEEEEEEEvNT_6ParamsE,@function
        .size           _ZN7cutlass13device_kernelIN5flash19enable_sm80_to_sm89INS1_16FlashAttnFwdSm80INS1_25CollectiveMainloopFwdSm80ILi8ELi1ELb0EN4cute5tupleIJNS5_1CILi128EEENS7_ILi48EEENS7_ILi256EEEEEELi256ENS_10bfloat16_tEfNS_4arch4Sm80ELb1ELb0ELb1ELb1ELb0ELb1ELb1ELb0EEENS1_21CollectiveEpilogueFwdINS6_IJS8_SA_S9_EEENS6_IJNS7_ILi1EEESI_SI_EEESC_SE_Li256ELb1ELb1ELb0ELb0EEENS1_19SingleTileSchedulerILb1ELb0ELb1ELi128EEEEEEEEEvNT_6ParamsE,(.L_x_35 - _ZN7cutlass13device_kernelIN5flash19enable_sm80_to_sm89INS1_16FlashAttnFwdSm80INS1_25CollectiveMainloopFwdSm80ILi8ELi1ELb0EN4cute5tupleIJNS5_1CILi128EEENS7_ILi48EEENS7_ILi256EEEEEELi256ENS_10bfloat16_tEfNS_4arch4Sm80ELb1ELb0ELb1ELb1ELb0ELb1ELb1ELb0EEENS1_21CollectiveEpilogueFwdINS6_IJS8_SA_S9_EEENS6_IJNS7_ILi1EEESI_SI_EEESC_SE_Li256ELb1ELb1ELb0ELb0EEENS1_19SingleTileSchedulerILb1ELb0ELb1ELi128EEEEEEEEEvNT_6ParamsE)
        .other          _ZN7cutlass13device_kernelIN5flash19enable_sm80_to_sm89INS1_16FlashAttnFwdSm80INS1_25CollectiveMainloopFwdSm80ILi8ELi1ELb0EN4cute5tupleIJNS5_1CILi128EEENS7_ILi48EEENS7_ILi256EEEEEELi256ENS_10bfloat16_tEfNS_4arch4Sm80ELb1ELb0ELb1ELb1ELb0ELb1ELb1ELb0EEENS1_21CollectiveEpilogueFwdINS6_IJS8_SA_S9_EEENS6_IJNS7_ILi1EEESI_SI_EEESC_SE_Li256ELb1ELb1ELb0ELb0EEENS1_19SingleTileSchedulerILb1ELb0ELb1ELi128EEEEEEEEEvNT_6ParamsE,@"STO_CUDA_ENTRY STV_DEFAULT"
_ZN7cutlass13device_kernelIN5flash19enable_sm80_to_sm89INS1_16FlashAttnFwdSm80INS1_25CollectiveMainloopFwdSm80ILi8ELi1ELb0EN4cute5tupleIJNS5_1CILi128EEENS7_ILi48EEENS7_ILi256EEEEEELi256ENS_10bfloat16_tEfNS_4arch4Sm80ELb1ELb0ELb1ELb1ELb0ELb1ELb1ELb0EEENS1_21CollectiveEpilogueFwdINS6_IJS8_SA_S9_EEENS6_IJNS7_ILi1EEESI_SI_EEESC_SE_Li256ELb1ELb1ELb0ELb0EEENS1_19SingleTileSchedulerILb1ELb0ELb1ELi128EEEEEEEEEvNT_6ParamsE:
[----:B------:R-:W-:Y:S01]  /*0000*/  LDC R1, c[0x0][0x37c] ;  /* 0x0000df00ff017b82 */ /* 0x000fe20000000800 */
[----:B------:R-:W-:Y:S05]  /*0010*/  EXIT ;  /* 0x000000000000794d */ /* 0x000fea0003800000 */
.L_x_17:
        /* <DEDUP_REMOVED lines=14> */
.L_x_35:


//--------------------- .nv.shared.reserved.0     --------------------------
	.section	.nv.shared.reserved.0,"aw",@nobits
	.weak		__nv_reservedSMEM_offset_0_alias
	.size		__nv_reservedSMEM_offset_0_alias, 0, 64
	.other		__nv_reservedSMEM_offset_0_alias,@"STO_CUDA_RESERVED_SHARED STV_DEFAULT"
__nv_reservedSMEM_offset_0_alias:
	.zero		0
	.zero		64


//--------------------- .nv.global                --------------------------
	.section	.nv.global,"aw",@nobits
.nv.global:
	.type		_ZN74_INTERNAL_f62ed924_38_flash_fwd_hdim256_bf16_softcap_sm80_cu_bdbb69e5_34004cute1_E,@object
	.size		_ZN74_INTERNAL_f62ed924_38_flash_fwd_hdim256_bf16_softcap_sm80_cu_bdbb69e5_34004cute1_E,(_ZN74_INTERNAL_f62ed924_38_flash_fwd_hdim256_bf16_softcap_sm80_cu_bdbb69e5_34004cuda3std3__45__cpo6cbeginE - _ZN74_INTERNAL_f62ed924_38_flash_fwd_hdim256_bf16_softcap_sm80_cu_bdbb69e5_34004cute1_E)
_ZN74_INTERNAL_f62ed924_38_flash_fwd_hdim256_bf16_softcap_sm80_cu_bdbb69e5_34004cute1_E:
	.zero		1
	.type		_ZN74_INTERNAL_f62ed924_38_flash_fwd_hdim256_bf16_softcap_sm80_cu_bdbb69e5_34004cuda3std3__45__cpo6cbeginE,@object
	.size		_ZN74_INTERNAL_f62ed924_38_flash_fwd_hdim256_bf16_softcap_sm80_cu_bdbb69e5_34004cuda3std3__45__cpo6cbeginE,(_ZN74_INTERNAL_f62ed924_38_flash_fwd_hdim256_bf16_softcap_sm80_cu_bdbb69e5_34004cuda3std3__48in_placeE - _ZN74_INTERNAL_f62ed924_38_flash_fwd_hdim256_bf16_softcap_sm80_cu_bdbb69e5_34004cuda3std3__45__cpo6cbeginE)
_ZN74_INTERNAL_f62ed924_38_flash_fwd_hdim256_bf16_softcap_sm80_cu_bdbb69e5_34004cuda3std3__45__cpo6cbeginE:
	.zero		1
	.type		_ZN74_INTERNAL_f62ed924_38_flash_fwd_hdim256_bf16_softcap_sm80_cu_bdbb69e5_34004cuda3std3__48in_placeE,@object
	.size		_ZN74_INTERNAL_f62ed924_38_flash_fwd_hdim256_bf16_softcap_sm80_cu_bdbb69e5_34004cuda3std3__48in_placeE,(_ZN74_INTERNAL_f62ed924_38_flash_fwd_hdim256_bf16_softcap_sm80_cu_bdbb69e5_34004cuda3std6ranges3__45__cpo9iter_moveE - _ZN74_INTERNAL_f62ed924_38_flash_fwd_hdim256_bf16_softcap_sm80_cu_bdbb69e5_34004cuda3std3__48in_placeE)
_ZN74_INTERNAL_f62ed924_38_flash_fwd_hdim256_bf16_softcap_sm80_cu_bdbb69e5_34004cuda3std3__48in_placeE:
	.zero		1
	.type		_ZN74_INTERNAL_f62ed924_38_flash_fwd_hdim256_bf16_softcap_sm80_cu_bdbb69e5_34004cuda3std6ranges3__45__cpo9iter_moveE,@object
	.size		_ZN74_INTERNAL_f62ed924_38_flash_fwd_hdim256_bf16_softcap_sm80_cu_bdbb69e5_34004cuda3std6ranges3__45__cpo9iter_moveE,(_ZN74_INTERNAL_f62ed924_38_flash_fwd_hdim256_bf16_softcap_sm80_cu_bdbb69e5_34004cuda3std3__45__cpo5beginE - _ZN74_INTERNAL_f62ed924_38_flash_fwd_hdim256_bf16_softcap_sm80_cu_bdbb69e5_34004cuda3std6ranges3__45__cpo9iter_moveE)
_ZN74_INTERNAL_f62ed924_38_flash_fwd_hdim256_bf16_softcap_sm80_cu_bdbb69e5_34004cuda3std6ranges3__45__cpo9iter_moveE:
	.zero		1
	.type		_ZN74_INTERNAL_f62ed924_38_flash_fwd_hdim256_bf16_softcap_sm80_cu_bdbb69e5_34004cuda3std3__45__cpo5beginE,@object
	.size		_ZN74_INTERNAL_f62ed924_38_flash_fwd_hdim256_bf16_softcap_sm80_cu_bdbb69e5_34004cuda3std3__45__cpo5beginE,(_ZN74_INTERNAL_f62ed924_38_flash_fwd_hdim256_bf16_softcap_sm80_cu_bdbb69e5_34004cuda3std3__476_GLOBAL__N__f62ed924_38_flash_fwd_hdim256_bf16_softcap_sm80_cu_bdbb69e5_34006ignoreE - _ZN74_INTERNAL_f62ed924_38_flash_fwd_hdim256_bf16_softcap_sm80_cu_bdbb69e5_34004cuda3std3__45__cpo5beginE)
_ZN74_INTERNAL_f62ed924_38_flash_fwd_hdim256_bf16_softcap_sm80_cu_bdbb69e5_34004cuda3std3__45__cpo5beginE:
	.zero		1
	.type		_ZN74_INTERNAL_f62ed924_38_flash_fwd_hdim256_bf16_softcap_sm80_cu_bdbb69e5_34004cuda3std3__476_GLOBAL__N__f62ed924_38_flash_fwd_hdim256_bf16_softcap_sm80_cu_bdbb69e5_34006ignoreE,@object
	.size		_ZN74_INTERNAL_f62ed924_38_flash_fwd_hdim256_bf16_softcap_sm80_cu_bdbb69e5_34004cuda3std3__476_GLOBAL__N__f62ed924_38_flash_fwd_hdim256_bf16_softcap_sm80_cu_bdbb69e5_34006ignoreE,(_ZN74_INTERNAL_f62ed924_38_flash_fwd_hdim256_bf16_softcap_sm80_cu_bdbb69e5_34004cute7productE - _ZN74_INTERNAL_f62ed924_38_flash_fwd_hdim256_bf16_softcap_sm80_cu_bdbb69e5_34004cuda3std3__476_GLOBAL__N__f62ed924_38_flash_fwd_hdim256_bf16_softcap_sm80_cu_bdbb69e5_34006ignoreE)
_ZN74_INTERNAL_f62ed924_38_flash_fwd_hdim256_bf16_softcap_sm80_cu_bdbb69e5_34004cuda3std3__476_GLOBAL__N__f62ed924_38_flash_fwd_hdim256_bf16_softcap_sm80_cu_bdbb69e5_34006ignoreE:
	.zero		1
	.type		_ZN74_INTERNAL_f62ed924_38_flash_fwd_hdim256_bf16_softcap_sm80_cu_bdbb69e5_34004cute7productE,@object
	.size		_ZN74_INTERNAL_f62ed924_38_flash_fwd_hdim256_bf16_softcap_sm80_cu_bdbb69e5_34004cute7productE,(_ZN74_INTERNAL_f62ed924_38_flash_fwd_hdim256_bf16_softcap_sm80_cu_bdbb69e5_34004cuda3std3__45__cpo3endE - _ZN74_INTERNAL_f62ed924_38_flash_fwd_hdim256_bf16_softcap_sm80_cu_bdbb69e5_34004cute7productE)
_ZN74_INTERNAL_f62ed924_38_flash_fwd_hdim256_bf16_softcap_sm80_cu_bdbb69e5_34004cute7productE:
	.zero		1
	.type		_ZN74_INTERNAL_f62ed924_38_flash_fwd_hdim256_bf16_softcap_sm80_cu_bdbb69e5_34004cuda3std3__45__cpo3endE,@object
	.size		_ZN74_INTERNAL_f62ed924_38_flash_fwd_hdim256_bf16_softcap_sm80_cu_bdbb69e5_34004cuda3std3__45__cpo3endE,(_ZN74_INTERNAL_f62ed924_38_flash_fwd_hdim256_bf16_softcap_sm80_cu_bdbb69e5_34004cuda3std3__419piecewise_constructE - _ZN74_INTERNAL_f62ed924_38_flash_fwd_hdim256_bf16_softcap_sm80_cu_bdbb69e5_34004cuda3std3__45__cpo3endE)
_ZN74_INTERNAL_f62ed924_38_flash_fwd_hdim256_bf16_softcap_sm80_cu_bdbb69e5_34004cuda3std3__45__cpo3endE:
	.zero		1
	.type		_ZN74_INTERNAL_f62ed924_38_flash_fwd_hdim256_bf16_softcap_sm80_cu_bdbb69e5_34004cuda3std3__419piecewise_constructE,@object
	.size		_ZN74_INTERNAL_f62ed924_38_flash_fwd_hdim256_bf16_softcap_sm80_cu_bdbb69e5_34004cuda3std3__419piecewise_constructE,(_ZN74_INTERNAL_f62ed924_38_flash_fwd_hdim256_bf16_softcap_sm80_cu_bdbb69e5_34004cuda3std3__45__cpo4cendE - _ZN74_INTERNAL_f62ed924_38_flash_fwd_hdim256_bf16_softcap_sm80_cu_bdbb69e5_34004cuda3std3__419piecewise_constructE)
_ZN74_INTERNAL_f62ed924_38_flash_fwd_hdim256_bf16_softcap_sm80_cu_bdbb69e5_34004cuda3std3__419piecewise_constructE:
	.zero		1
	.type		_ZN74_INTERNAL_f62ed924_38_flash_fwd_hdim256_bf16_softcap_sm80_cu_bdbb69e5_34004cuda3std3__45__cpo4cendE,@object
	.size		_ZN74_INTERNAL_f62ed924_38_flash_fwd_hdim256_bf16_softcap_sm80_cu_bdbb69e5_34004cuda3std3__45__cpo4cendE,(_ZN74_INTERNAL_f62ed924_38_flash_fwd_hdim256_bf16_softcap_sm80_cu_bdbb69e5_34004cuda3std6ranges3__45__cpo4swapE - _ZN74_INTERNAL_f62ed924_38_flash_fwd_hdim256_bf16_softcap_sm80_cu_bdbb69e5_34004cuda3std3__45__cpo4cendE)
_ZN74_INTERNAL_f62ed924_38_flash_fwd_hdim256_bf16_softcap_sm80_cu_bdbb69e5_34004cuda3std3__45__cpo4cendE:
	.zero		1
	.type		_ZN74_INTERNAL_f62ed924_38_flash_fwd_hdim256_bf16_softcap_sm80_cu_bdbb69e5_34004cuda3std6ranges3__45__cpo4swapE,@object
	.size		_ZN74_INTERNAL_f62ed924_38_flash_fwd_hdim256_bf16_softcap_sm80_cu_bdbb69e5_34004cuda3std6ranges3__45__cpo4swapE,(.L_7 - _ZN74_INTERNAL_f62ed924_38_flash_fwd_hdim256_bf16_softcap_sm80_cu_bdbb69e5_34004cuda3std6ranges3__45__cpo4swapE)
_ZN74_INTERNAL_f62ed924_38_flash_fwd_hdim256_bf16_softcap_sm80_cu_bdbb69e5_34004cuda3std6ranges3__45__cpo4swapE:
	.zero		1
.L_7:


//--------------------- .nv.constant0._ZN7cutlass13device_kernelIN5flash19enable_sm80_to_sm89INS1_16FlashAttnFwdSm80INS1_25CollectiveMainloopFwdSm80ILi8ELi1ELb1EN4cute5tupleIJNS5_1CILi128EEENS7_ILi64EEENS7_ILi256EEEEEELi256ENS_10bfloat16_tEfNS_4arch4Sm80ELb0ELb0ELb1ELb0ELb0ELb0ELb1ELb0EEENS1_21CollectiveEpilogueFwdINS6_IJS8_SA_S9_EEENS6_IJNS7_ILi1EEESI_SI_EEESC_SE_Li256ELb0ELb1ELb0ELb0EEENS1_19SingleTileSchedulerILb0ELb0ELb1ELi128EEEEEEEEEvNT_6ParamsE --------------------------
	.section	.nv.constant0._ZN7cutlass13device_kernelIN5flash19enable_sm80_to_sm89INS1_16FlashAttnFwdSm80INS1_25CollectiveMainloopFwdSm80ILi8ELi1ELb1EN4cute5tupleIJNS5_1CILi128EEENS7_ILi64EEENS7_ILi256EEEEEELi256ENS_10bfloat16_tEfNS_4arch4Sm80ELb0ELb0ELb1ELb0ELb0ELb0ELb1ELb0EEENS1_21CollectiveEpilogueFwdINS6_IJS8_SA_S9_EEENS6_IJNS7_ILi1EEESI_SI_EEESC_SE_Li256ELb0ELb1ELb0ELb0EEENS1_19SingleTileSchedulerILb0ELb0ELb1ELi128EEEEEEEEEvNT_6ParamsE,"a",@progbits
	.sectionflags	@""
	.align	4
.nv.constant0._ZN7cutlass13device_kernelIN5flash19enable_sm80_to_sm89INS1_16FlashAttnFwdSm80INS1_25CollectiveMainloopFwdSm80ILi8ELi1ELb1EN4cute5tupleIJNS5_1CILi128EEENS7_ILi64EEENS7_ILi256EEEEEELi256ENS_10bfloat16_tEfNS_4arch4Sm80ELb0ELb0ELb1ELb0ELb0ELb0ELb1ELb0EEENS1_21CollectiveEpilogueFwdINS6_IJS8_SA_S9_EEENS6_IJNS7_ILi1EEESI_SI_EEESC_SE_Li256ELb0ELb1ELb0ELb0EEENS1_19SingleTileSchedulerILb0ELb0ELb1ELi128EEEEEEEEEvNT_6ParamsE:
	.zero		1944


//--------------------- .nv.constant0._ZN7cutlass13device_kernelIN5flash19enable_sm80_to_sm89INS1_16FlashAttnFwdSm80INS1_25CollectiveMainloopFwdSm80ILi8ELi1ELb1EN4cute5tupleIJNS5_1CILi128EEENS7_ILi64EEENS7_ILi256EEEEEELi256ENS_10bfloat16_tEfNS_4arch4Sm80ELb0ELb0ELb1ELb1ELb0ELb0ELb1ELb0EEENS1_21CollectiveEpilogueFwdINS6_IJS8_SA_S9_EEENS6_IJNS7_ILi1EEESI_SI_EEESC_SE_Li256ELb1ELb1ELb0ELb0EEENS1_19SingleTileSchedulerILb1ELb0ELb1ELi128EEEEEEEEEvNT_6ParamsE --------------------------
	.section	.nv.constant0._ZN7cutlass13device_kernelIN5flash19enable_sm80_to_sm89INS1_16FlashAttnFwdSm80INS1_25CollectiveMainloopFwdSm80ILi8ELi1ELb1EN4cute5tupleIJNS5_1CILi128EEENS7_ILi64EEENS7_ILi256EEEEEELi256ENS_10bfloat16_tEfNS_4arch4Sm80ELb0ELb0ELb1ELb1ELb0ELb0ELb1ELb0EEENS1_21CollectiveEpilogueFwdINS6_IJS8_SA_S9_EEENS6_IJNS7_ILi1EEESI_SI_EEESC_SE_Li256ELb1ELb1ELb0ELb0EEENS1_19SingleTileSchedulerILb1ELb0ELb1ELi128EEEEEEEEEvNT_6ParamsE,"a",@progbits
	.sectionflags	@""
	.align	4
.nv.constant0._ZN7cutlass13device_kernelIN5flash19enable_sm80_to_sm89INS1_16FlashAttnFwdSm80INS1_25CollectiveMainloopFwdSm80ILi8ELi1ELb1EN4cute5tupleIJNS5_1CILi128EEENS7_ILi64EEENS7_ILi256EEEEEELi256ENS_10bfloat16_tEfNS_4arch4Sm80ELb0ELb0ELb1ELb1ELb0ELb0ELb1ELb0EEENS1_21CollectiveEpilogueFwdINS6_IJS8_SA_S9_EEENS6_IJNS7_ILi1EEESI_SI_EEESC_SE_Li256ELb1ELb1ELb0ELb0EEENS1_19SingleTileSchedulerILb1ELb0ELb1ELi128EEEEEEEEEvNT_6ParamsE:
	.zero		1944


//--------------------- .nv.constant0._ZN7cutlass13device_kernelIN5flash19enable_sm80_to_sm89INS1_16FlashAttnFwdSm80INS1_25CollectiveMainloopFwdSm80ILi8ELi1ELb0EN4cute5tupleIJNS5_1CILi128EEENS7_ILi32EEENS7_ILi256EEEEEELi256ENS_10bfloat16_tEfNS_4arch4Sm80ELb0ELb0ELb1ELb1ELb0ELb1ELb1ELb0EEENS1_21CollectiveEpilogueFwdINS6_IJS8_SA_S9_EEENS6_IJNS7_ILi1EEESI_SI_EEESC_SE_Li256ELb1ELb1ELb0ELb0EEENS1_19SingleTileSchedulerILb1ELb0ELb1ELi128EEEEEEEEEvNT_6ParamsE --------------------------
	.section	.nv.constant0._ZN7cutlass13device_kernelIN5flash19enable_sm80_to_sm89INS1_16FlashAttnFwdSm80INS1_25CollectiveMainloopFwdSm80ILi8ELi1ELb0EN4cute5tupleIJNS5_1CILi128EEENS7_ILi32EEENS7_ILi256EEEEEELi256ENS_10bfloat16_tEfNS_4arch4Sm80ELb0ELb0ELb1ELb1ELb0ELb1ELb1ELb0EEENS1_21CollectiveEpilogueFwdINS6_IJS8_SA_S9_EEENS6_IJNS7_ILi1EEESI_SI_EEESC_SE_Li256ELb1ELb1ELb0ELb0EEENS1_19SingleTileSchedulerILb1ELb0ELb1ELi128EEEEEEEEEvNT_6ParamsE,"a",@progbits
	.sectionflags	@""
	.align	4
.nv.constant0._ZN7cutlass13device_kernelIN5flash19enable_sm80_to_sm89INS1_16FlashAttnFwdSm80INS1_25CollectiveMainloopFwdSm80ILi8ELi1ELb0EN4cute5tupleIJNS5_1CILi128EEENS7_ILi32EEENS7_ILi256EEEEEELi256ENS_10bfloat16_tEfNS_4arch4Sm80ELb0ELb0ELb1ELb1ELb0ELb1ELb1ELb0EEENS1_21CollectiveEpilogueFwdINS6_IJS8_SA_S9_EEENS6_IJNS7_ILi1EEESI_SI_EEESC_SE_Li256ELb1ELb1ELb0ELb0EEENS1_19SingleTileSchedulerILb1ELb0ELb1ELi128EEEEEEEEEvNT_6ParamsE:
	.zero		1944


//--------------------- .nv.constant0._ZN7cutlass13device_kernelIN5flash19enable_sm80_to_sm89INS1_16FlashAttnFwdSm80INS1_25CollectiveMainloopFwdSm80ILi8ELi1ELb1EN4cute5tupleIJNS5_1CILi128EEENS7_ILi48EEENS7_ILi256EEEEEELi256ENS_10bfloat16_tEfNS_4arch4Sm80ELb0ELb1ELb1ELb0ELb0ELb0ELb1ELb0EEENS1_21CollectiveEpilogueFwdINS6_IJS8_SA_S9_EEENS6_IJNS7_ILi1EEESI_SI_EEESC_SE_Li256ELb0ELb1ELb0ELb0EEENS1_19SingleTileSchedulerILb0ELb0ELb1ELi128EEEEEEEEEvNT_6ParamsE --------------------------
	.section	.nv.constant0._ZN7cutlass13device_kernelIN5flash19enable_sm80_to_sm89INS1_16FlashAttnFwdSm80INS1_25CollectiveMainloopFwdSm80ILi8ELi1ELb1EN4cute5tupleIJNS5_1CILi128EEENS7_ILi48EEENS7_ILi256EEEEEELi256ENS_10bfloat16_tEfNS_4arch4Sm80ELb0ELb1ELb1ELb0ELb0ELb0ELb1ELb0EEENS1_21CollectiveEpilogueFwdINS6_IJS8_SA_S9_EEENS6_IJNS7_ILi1EEESI_SI_EEESC_SE_Li256ELb0ELb1ELb0ELb0EEENS1_19SingleTileSchedulerILb0ELb0ELb1ELi128EEEEEEEEEvNT_6ParamsE,"a",@progbits
	.sectionflags	@""
	.align	4
.nv.constant0._ZN7cutlass13device_kernelIN5flash19enable_sm80_to_sm89INS1_16FlashAttnFwdSm80INS1_25CollectiveMainloopFwdSm80ILi8ELi1ELb1EN4cute5tupleIJNS5_1CILi128EEENS7_ILi48EEENS7_ILi256EEEEEELi256ENS_10bfloat16_tEfNS_4arch4Sm80ELb0ELb1ELb1ELb0ELb0ELb0ELb1ELb0EEENS1_21CollectiveEpilogueFwdINS6_IJS8_SA_S9_EEENS6_IJNS7_ILi1EEESI_SI_EEESC_SE_Li256ELb0ELb1ELb0ELb0EEENS1_19SingleTileSchedulerILb0ELb0ELb1ELi128EEEEEEEEEvNT_6ParamsE:
	.zero		1944


//--------------------- .nv.constant0._ZN7cutlass13device_kernelIN5flash19enable_sm80_to_sm89INS1_16FlashAttnFwdSm80INS1_25CollectiveMainloopFwdSm80ILi8ELi1ELb1EN4cute5tupleIJNS5_1CILi128EEENS7_ILi48EEENS7_ILi256EEEEEELi256ENS_10bfloat16_tEfNS_4arch4Sm80ELb0ELb1ELb1ELb1ELb0ELb0ELb1ELb0EEENS1_21CollectiveEpilogueFwdINS6_IJS8_SA_S9_EEENS6_IJNS7_ILi1EEESI_SI_EEESC_SE_Li256ELb1ELb1ELb0ELb0EEENS1_19SingleTileSchedulerILb1ELb0ELb1ELi128EEEEEEEEEvNT_6ParamsE --------------------------
	.section	.nv.constant0._ZN7cutlass13device_kernelIN5flash19enable_sm80_to_sm89INS1_16FlashAttnFwdSm80INS1_25CollectiveMainloopFwdSm80ILi8ELi1ELb1EN4cute5tupleIJNS5_1CILi128EEENS7_ILi48EEENS7_ILi256EEEEEELi256ENS_10bfloat16_tEfNS_4arch4Sm80ELb0ELb1ELb1ELb1ELb0ELb0ELb1ELb0EEENS1_21CollectiveEpilogueFwdINS6_IJS8_SA_S9_EEENS6_IJNS7_ILi1EEESI_SI_EEESC_SE_Li256ELb1ELb1ELb0ELb0EEENS1_19SingleTileSchedulerILb1ELb0ELb1ELi128EEEEEEEEEvNT_6ParamsE,"a",@progbits
	.sectionflags	@""
	.align	4
.nv.constant0._ZN7cutlass13device_kernelIN5flash19enable_sm80_to_sm89INS1_16FlashAttnFwdSm80INS1_25CollectiveMainloopFwdSm80ILi8ELi1ELb1EN4cute5tupleIJNS5_1CILi128EEENS7_ILi48EEENS7_ILi256EEEEEELi256ENS_10bfloat16_tEfNS_4arch4Sm80ELb0ELb1ELb1ELb1ELb0ELb0ELb1ELb0EEENS1_21CollectiveEpilogueFwdINS6_IJS8_SA_S9_EEENS6_IJNS7_ILi1EEESI_SI_EEESC_SE_Li256ELb1ELb1ELb0ELb0EEENS1_19SingleTileSchedulerILb1ELb0ELb1ELi128EEEEEEEEEvNT_6ParamsE:
	.zero		1944


//--------------------- .nv.constant0._ZN7cutlass13device_kernelIN5flash19enable_sm80_to_sm89INS1_16FlashAttnFwdSm80INS1_25CollectiveMainloopFwdSm80ILi8ELi1ELb0EN4cute5tupleIJNS5_1CILi128EEENS7_ILi32EEENS7_ILi256EEEEEELi256ENS_10bfloat16_tEfNS_4arch4Sm80ELb0ELb1ELb1ELb1ELb0ELb1ELb1ELb0EEENS1_21CollectiveEpilogueFwdINS6_IJS8_SA_S9_EEENS6_IJNS7_ILi1EEESI_SI_EEESC_SE_Li256ELb1ELb1ELb0ELb0EEENS1_19SingleTileSchedulerILb1ELb0ELb1ELi128EEEEEEEEEvNT_6ParamsE --------------------------
	.section	.nv.constant0._ZN7cutlass13device_kernelIN5flash19enable_sm80_to_sm89INS1_16FlashAttnFwdSm80INS1_25CollectiveMainloopFwdSm80ILi8ELi1ELb0EN4cute5tupleIJNS5_1CILi128EEENS7_ILi32EEENS7_ILi256EEEEEELi256ENS_10bfloat16_tEfNS_4arch4Sm80ELb0ELb1ELb1ELb1ELb0ELb1ELb1ELb0EEENS1_21CollectiveEpilogueFwdINS6_IJS8_SA_S9_EEENS6_IJNS7_ILi1EEESI_SI_EEESC_SE_Li256ELb1ELb1ELb0ELb0EEENS1_19SingleTileSchedulerILb1ELb0ELb1ELi128EEEEEEEEEvNT_6ParamsE,"a",@progbits
	.sectionflags	@""
	.align	4
.nv.constant0._ZN7cutlass13device_kernelIN5flash19enable_sm80_to_sm89INS1_16FlashAttnFwdSm80INS1_25CollectiveMainloopFwdSm80ILi8ELi1ELb0EN4cute5tupleIJNS5_1CILi128EEENS7_ILi32EEENS7_ILi256EEEEEELi256ENS_10bfloat16_tEfNS_4arch4Sm80ELb0ELb1ELb1ELb1ELb0ELb1ELb1ELb0EEENS1_21CollectiveEpilogueFwdINS6_IJS8_SA_S9_EEENS6_IJNS7_ILi1EEESI_SI_EEESC_SE_Li256ELb1ELb1ELb0ELb0EEENS1_19SingleTileSchedulerILb1ELb0ELb1ELi128EEEEEEEEEvNT_6ParamsE:
	.zero		1944


//--------------------- .nv.constant0._ZN7cutlass13device_kernelIN5flash19enable_sm80_to_sm89INS1_16FlashAttnFwdSm80INS1_25CollectiveMainloopFwdSm80ILi8ELi1ELb1EN4cute5tupleIJNS5_1CILi128EEENS7_ILi64EEENS7_ILi256EEEEEELi256ENS_10bfloat16_tEfNS_4arch4Sm80ELb1ELb0ELb1ELb0ELb0ELb0ELb1ELb0EEENS1_21CollectiveEpilogueFwdINS6_IJS8_SA_S9_EEENS6_IJNS7_ILi1EEESI_SI_EEESC_SE_Li256ELb0ELb1ELb0ELb0EEENS1_30DynamicPersistentTileSchedulerILi256ELi256ELb0ELb1ELb0EEEEEEEEEvNT_6ParamsE --------------------------
	.section	.nv.constant0._ZN7cutlass13device_kernelIN5flash19enable_sm80_to_sm89INS1_16FlashAttnFwdSm80INS1_25CollectiveMainloopFwdSm80ILi8ELi1ELb1EN4cute5tupleIJNS5_1CILi128EEENS7_ILi64EEENS7_ILi256EEEEEELi256ENS_10bfloat16_tEfNS_4arch4Sm80ELb1ELb0ELb1ELb0ELb0ELb0ELb1ELb0EEENS1_21CollectiveEpilogueFwdINS6_IJS8_SA_S9_EEENS6_IJNS7_ILi1EEESI_SI_EEESC_SE_Li256ELb0ELb1ELb0ELb0EEENS1_30DynamicPersistentTileSchedulerILi256ELi256ELb0ELb1ELb0EEEEEEEEEvNT_6ParamsE,"a",@progbits
	.sectionflags	@""
	.align	4
.nv.constant0._ZN7cutlass13device_kernelIN5flash19enable_sm80_to_sm89INS1_16FlashAttnFwdSm80INS1_25CollectiveMainloopFwdSm80ILi8ELi1ELb1EN4cute5tupleIJNS5_1CILi128EEENS7_ILi64EEENS7_ILi256EEEEEELi256ENS_10bfloat16_tEfNS_4arch4Sm80ELb1ELb0ELb1ELb0ELb0ELb0ELb1ELb0EEENS1_21CollectiveEpilogueFwdINS6_IJS8_SA_S9_EEENS6_IJNS7_ILi1EEESI_SI_EEESC_SE_Li256ELb0ELb1ELb0ELb0EEENS1_30DynamicPersistentTileSchedulerILi256ELi256ELb0ELb1ELb0EEEEEEEEEvNT_6ParamsE:
	.zero		1960


//--------------------- .nv.constant0._ZN7cutlass13device_kernelIN5flash19enable_sm80_to_sm89INS1_16FlashAttnFwdSm80INS1_25CollectiveMainloopFwdSm80ILi8ELi1ELb1EN4cute5tupleIJNS5_1CILi128EEENS7_ILi64EEENS7_ILi256EEEEEELi256ENS_10bfloat16_tEfNS_4arch4Sm80ELb1ELb0ELb1ELb1ELb0ELb0ELb1ELb0EEENS1_21CollectiveEpilogueFwdINS6_IJS8_SA_S9_EEENS6_IJNS7_ILi1EEESI_SI_EEESC_SE_Li256ELb1ELb1ELb0ELb0EEENS1_19SingleTileSchedulerILb1ELb0ELb1ELi128EEEEEEEEEvNT_6ParamsE --------------------------
	.section	.nv.constant0._ZN7cutlass13device_kernelIN5flash19enable_sm80_to_sm89INS1_16FlashAttnFwdSm80INS1_25CollectiveMainloopFwdSm80ILi8ELi1ELb1EN4cute5tupleIJNS5_1CILi128EEENS7_ILi64EEENS7_ILi256EEEEEELi256ENS_10bfloat16_tEfNS_4arch4Sm80ELb1ELb0ELb1ELb1ELb0ELb0ELb1ELb0EEENS1_21CollectiveEpilogueFwdINS6_IJS8_SA_S9_EEENS6_IJNS7_ILi1EEESI_SI_EEESC_SE_Li256ELb1ELb1ELb0ELb0EEENS1_19SingleTileSchedulerILb1ELb0ELb1ELi128EEEEEEEEEvNT_6ParamsE,"a",@progbits
	.sectionflags	@""
	.align	4
.nv.constant0._ZN7cutlass13device_kernelIN5flash19enable_sm80_to_sm89INS1_16FlashAttnFwdSm80INS1_25CollectiveMainloopFwdSm80ILi8ELi1ELb1EN4cute5tupleIJNS5_1CILi128EEENS7_ILi64EEENS7_ILi256EEEEEELi256ENS_10bfloat16_tEfNS_4arch4Sm80ELb1ELb0ELb1ELb1ELb0ELb0ELb1ELb0EEENS1_21CollectiveEpilogueFwdINS6_IJS8_SA_S9_EEENS6_IJNS7_ILi1EEESI_SI_EEESC_SE_Li256ELb1ELb1ELb0ELb0EEENS1_19SingleTileSchedulerILb1ELb0ELb1ELi128EEEEEEEEEvNT_6ParamsE:
	.zero		1944


//--------------------- .nv.constant0._ZN7cutlass13device_kernelIN5flash19enable_sm80_to_sm89INS1_16FlashAttnFwdSm80INS1_25CollectiveMainloopFwdSm80ILi8ELi1ELb0EN4cute5tupleIJNS5_1CILi128EEENS7_ILi32EEENS7_ILi256EEEEEELi256ENS_10bfloat16_tEfNS_4arch4Sm80ELb1ELb0ELb1ELb1ELb0ELb1ELb1ELb0EEENS1_21CollectiveEpilogueFwdINS6_IJS8_SA_S9_EEENS6_IJNS7_ILi1EEESI_SI_EEESC_SE_Li256ELb1ELb1ELb0ELb0EEENS1_19SingleTileSchedulerILb1ELb0ELb1ELi128EEEEEEEEEvNT_6ParamsE --------------------------
	.section	.nv.constant0._ZN7cutlass13device_kernelIN5flash19enable_sm80_to_sm89INS1_16FlashAttnFwdSm80INS1_25CollectiveMainloopFwdSm80ILi8ELi1ELb0EN4cute5tupleIJNS5_1CILi128EEENS7_ILi32EEENS7_ILi256EEEEEELi256ENS_10bfloat16_tEfNS_4arch4Sm80ELb1ELb0ELb1ELb1ELb0ELb1ELb1ELb0EEENS1_21CollectiveEpilogueFwdINS6_IJS8_SA_S9_EEENS6_IJNS7_ILi1EEESI_SI_EEESC_SE_Li256ELb1ELb1ELb0ELb0EEENS1_19SingleTileSchedulerILb1ELb0ELb1ELi128EEEEEEEEEvNT_6ParamsE,"a",@progbits
	.sectionflags	@""
	.align	4
.nv.constant0._ZN7cutlass13device_kernelIN5flash19enable_sm80_to_sm89INS1_16FlashAttnFwdSm80INS1_25CollectiveMainloopFwdSm80ILi8ELi1ELb0EN4cute5tupleIJNS5_1CILi128EEENS7_ILi32EEENS7_ILi256EEEEEELi256ENS_10bfloat16_tEfNS_4arch4Sm80ELb1ELb0ELb1ELb1ELb0ELb1ELb1ELb0EEENS1_21CollectiveEpilogueFwdINS6_IJS8_SA_S9_EEENS6_IJNS7_ILi1EEESI_SI_EEESC_SE_Li256ELb1ELb1ELb0ELb0EEENS1_19SingleTileSchedulerILb1ELb0ELb1ELi128EEEEEEEEEvNT_6ParamsE:
	.zero		1944


//--------------------- .nv.constant0._ZN7cutlass13device_kernelIN5flash19enable_sm80_to_sm89INS1_16FlashAttnFwdSm80INS1_25CollectiveMainloopFwdSm80ILi8ELi1ELb0EN4cute5tupleIJNS5_1CILi128EEENS7_ILi96EEENS7_ILi256EEEEEELi256ENS_10bfloat16_tEfNS_4arch4Sm80ELb0ELb0ELb1ELb0ELb0ELb0ELb1ELb0EEENS1_21CollectiveEpilogueFwdINS6_IJS8_SA_S9_EEENS6_IJNS7_ILi1EEESI_SI_EEESC_SE_Li256ELb0ELb1ELb0ELb0EEENS1_19SingleTileSchedulerILb0ELb0ELb1ELi128EEEEEEEEEvNT_6ParamsE --------------------------
	.section	.nv.constant0._ZN7cutlass13device_kernelIN5flash19enable_sm80_to_sm89INS1_16FlashAttnFwdSm80INS1_25CollectiveMainloopFwdSm80ILi8ELi1ELb0EN4cute5tupleIJNS5_1CILi128EEENS7_ILi96EEENS7_ILi256EEEEEELi256ENS_10bfloat16_tEfNS_4arch4Sm80ELb0ELb0ELb1ELb0ELb0ELb0ELb1ELb0EEENS1_21CollectiveEpilogueFwdINS6_IJS8_SA_S9_EEENS6_IJNS7_ILi1EEESI_SI_EEESC_SE_Li256ELb0ELb1ELb0ELb0EEENS1_19SingleTileSchedulerILb0ELb0ELb1ELi128EEEEEEEEEvNT_6ParamsE,"a",@progbits
	.sectionflags	@""
	.align	4
.nv.constant0._ZN7cutlass13device_kernelIN5flash19enable_sm80_to_sm89INS1_16FlashAttnFwdSm80INS1_25CollectiveMainloopFwdSm80ILi8ELi1ELb0EN4cute5tupleIJNS5_1CILi128EEENS7_ILi96EEENS7_ILi256EEEEEELi256ENS_10bfloat16_tEfNS_4arch4Sm80ELb0ELb0ELb1ELb0ELb0ELb0ELb1ELb0EEENS1_21CollectiveEpilogueFwdINS6_IJS8_SA_S9_EEENS6_IJNS7_ILi1EEESI_SI_EEESC_SE_Li256ELb0ELb1ELb0ELb0EEENS1_19SingleTileSchedulerILb0ELb0ELb1ELi128EEEEEEEEEvNT_6ParamsE:
	.zero		1944


//--------------------- .nv.constant0._ZN7cutlass13device_kernelIN5flash19enable_sm80_to_sm89INS1_16FlashAttnFwdSm80INS1_25CollectiveMainloopFwdSm80ILi8ELi1ELb0EN4cute5tupleIJNS5_1CILi128EEENS7_ILi96EEENS7_ILi256EEEEEELi256ENS_10bfloat16_tEfNS_4arch4Sm80ELb0ELb0ELb1ELb1ELb0ELb0ELb1ELb0EEENS1_21CollectiveEpilogueFwdINS6_IJS8_SA_S9_EEENS6_IJNS7_ILi1EEESI_SI_EEESC_SE_Li256ELb1ELb1ELb0ELb0EEENS1_19SingleTileSchedulerILb1ELb0ELb1ELi128EEEEEEEEEvNT_6ParamsE --------------------------
	.section	.nv.constant0._ZN7cutlass13device_kernelIN5flash19enable_sm80_to_sm89INS1_16FlashAttnFwdSm80INS1_25CollectiveMainloopFwdSm80ILi8ELi1ELb0EN4cute5tupleIJNS5_1CILi128EEENS7_ILi96EEENS7_ILi256EEEEEELi256ENS_10bfloat16_tEfNS_4arch4Sm80ELb0ELb0ELb1ELb1ELb0ELb0ELb1ELb0EEENS1_21CollectiveEpilogueFwdINS6_IJS8_SA_S9_EEENS6_IJNS7_ILi1EEESI_SI_EEESC_SE_Li256ELb1ELb1ELb0ELb0EEENS1_19SingleTileSchedulerILb1ELb0ELb1ELi128EEEEEEEEEvNT_6ParamsE,"a",@progbits
	.sectionflags	@""
	.align	4
.nv.constant0._ZN7cutlass13device_kernelIN5flash19enable_sm80_to_sm89INS1_16FlashAttnFwdSm80INS1_25CollectiveMainloopFwdSm80ILi8ELi1ELb0EN4cute5tupleIJNS5_1CILi128EEENS7_ILi96EEENS7_ILi256EEEEEELi256ENS_10bfloat16_tEfNS_4arch4Sm80ELb0ELb0ELb1ELb1ELb0ELb0ELb1ELb0EEENS1_21CollectiveEpilogueFwdINS6_IJS8_SA_S9_EEENS6_IJNS7_ILi1EEESI_SI_EEESC_SE_Li256ELb1ELb1ELb0ELb0EEENS1_19SingleTileSchedulerILb1ELb0ELb1ELi128EEEEEEEEEvNT_6ParamsE:
	.zero		1944


//--------------------- .nv.constant0._ZN7cutlass13device_kernelIN5flash19enable_sm80_to_sm89INS1_16FlashAttnFwdSm80INS1_25CollectiveMainloopFwdSm80ILi8ELi1ELb0EN4cute5tupleIJNS5_1CILi128EEENS7_ILi48EEENS7_ILi256EEEEEELi256ENS_10bfloat16_tEfNS_4arch4Sm80ELb0ELb0ELb1ELb1ELb0ELb1ELb1ELb0EEENS1_21CollectiveEpilogueFwdINS6_IJS8_SA_S9_EEENS6_IJNS7_ILi1EEESI_SI_EEESC_SE_Li256ELb1ELb1ELb0ELb0EEENS1_19SingleTileSchedulerILb1ELb0ELb1ELi128EEEEEEEEEvNT_6ParamsE --------------------------
	.section	.nv.constant0._ZN7cutlass13device_kernelIN5flash19enable_sm80_to_sm89INS1_16FlashAttnFwdSm80INS1_25CollectiveMainloopFwdSm80ILi8ELi1ELb0EN4cute5tupleIJNS5_1CILi128EEENS7_ILi48EEENS7_ILi256EEEEEELi256ENS_10bfloat16_tEfNS_4arch4Sm80ELb0ELb0ELb1ELb1ELb0ELb1ELb1ELb0EEENS1_21CollectiveEpilogueFwdINS6_IJS8_SA_S9_EEENS6_IJNS7_ILi1EEESI_SI_EEESC_SE_Li256ELb1ELb1ELb0ELb0EEENS1_19SingleTileSchedulerILb1ELb0ELb1ELi128EEEEEEEEEvNT_6ParamsE,"a",@progbits
	.sectionflags	@""
	.align	4
.nv.constant0._ZN7cutlass13device_kernelIN5flash19enable_sm80_to_sm89INS1_16FlashAttnFwdSm80INS1_25CollectiveMainloopFwdSm80ILi8ELi1ELb0EN4cute5tupleIJNS5_1CILi128EEENS7_ILi48EEENS7_ILi256EEEEEELi256ENS_10bfloat16_tEfNS_4arch4Sm80ELb0ELb0ELb1ELb1ELb0ELb1ELb1ELb0EEENS1_21CollectiveEpilogueFwdINS6_IJS8_SA_S9_EEENS6_IJNS7_ILi1EEESI_SI_EEESC_SE_Li256ELb1ELb1ELb0ELb0EEENS1_19SingleTileSchedulerILb1ELb0ELb1ELi128EEEEEEEEEvNT_6ParamsE:
	.zero		1944


//--------------------- .nv.constant0._ZN7cutlass13device_kernelIN5flash19enable_sm80_to_sm89INS1_16FlashAttnFwdSm80INS1_25CollectiveMainloopFwdSm80ILi8ELi1ELb0EN4cute5tupleIJNS5_1CILi128EEENS7_ILi64EEENS7_ILi256EEEEEELi256ENS_10bfloat16_tEfNS_4arch4Sm80ELb0ELb1ELb1ELb0ELb0ELb0ELb1ELb0EEENS1_21CollectiveEpilogueFwdINS6_IJS8_SA_S9_EEENS6_IJNS7_ILi1EEESI_SI_EEESC_SE_Li256ELb0ELb1ELb0ELb0EEENS1_19SingleTileSchedulerILb0ELb0ELb1ELi128EEEEEEEEEvNT_6ParamsE --------------------------
	.section	.nv.constant0._ZN7cutlass13device_kernelIN5flash19enable_sm80_to_sm89INS1_16FlashAttnFwdSm80INS1_25CollectiveMainloopFwdSm80ILi8ELi1ELb0EN4cute5tupleIJNS5_1CILi128EEENS7_ILi64EEENS7_ILi256EEEEEELi256ENS_10bfloat16_tEfNS_4arch4Sm80ELb0ELb1ELb1ELb0ELb0ELb0ELb1ELb0EEENS1_21CollectiveEpilogueFwdINS6_IJS8_SA_S9_EEENS6_IJNS7_ILi1EEESI_SI_EEESC_SE_Li256ELb0ELb1ELb0ELb0EEENS1_19SingleTileSchedulerILb0ELb0ELb1ELi128EEEEEEEEEvNT_6ParamsE,"a",@progbits
	.sectionflags	@""
	.align	4
.nv.constant0._ZN7cutlass13device_kernelIN5flash19enable_sm80_to_sm89INS1_16FlashAttnFwdSm80INS1_25CollectiveMainloopFwdSm80ILi8ELi1ELb0EN4cute5tupleIJNS5_1CILi128EEENS7_ILi64EEENS7_ILi256EEEEEELi256ENS_10bfloat16_tEfNS_4arch4Sm80ELb0ELb1ELb1ELb0ELb0ELb0ELb1ELb0EEENS1_21CollectiveEpilogueFwdINS6_IJS8_SA_S9_EEENS6_IJNS7_ILi1EEESI_SI_EEESC_SE_Li256ELb0ELb1ELb0ELb0EEENS1_19SingleTileSchedulerILb0ELb0ELb1ELi128EEEEEEEEEvNT_6ParamsE:
	.zero		1944


//--------------------- .nv.constant0._ZN7cutlass13device_kernelIN5flash19enable_sm80_to_sm89INS1_16FlashAttnFwdSm80INS1_25CollectiveMainloopFwdSm80ILi8ELi1ELb0EN4cute5tupleIJNS5_1CILi128EEENS7_ILi64EEENS7_ILi256EEEEEELi256ENS_10bfloat16_tEfNS_4arch4Sm80ELb0ELb1ELb1ELb1ELb0ELb0ELb1ELb0EEENS1_21CollectiveEpilogueFwdINS6_IJS8_SA_S9_EEENS6_IJNS7_ILi1EEESI_SI_EEESC_SE_Li256ELb1ELb1ELb0ELb0EEENS1_19SingleTileSchedulerILb1ELb0ELb1ELi128EEEEEEEEEvNT_6ParamsE --------------------------
	.section	.nv.constant0._ZN7cutlass13device_kernelIN5flash19enable_sm80_to_sm89INS1_16FlashAttnFwdSm80INS1_25CollectiveMainloopFwdSm80ILi8ELi1ELb0EN4cute5tupleIJNS5_1CILi128EEENS7_ILi64EEENS7_ILi256EEEEEELi256ENS_10bfloat16_tEfNS_4arch4Sm80ELb0ELb1ELb1ELb1ELb0ELb0ELb1ELb0EEENS1_21CollectiveEpilogueFwdINS6_IJS8_SA_S9_EEENS6_IJNS7_ILi1EEESI_SI_EEESC_SE_Li256ELb1ELb1ELb0ELb0EEENS1_19SingleTileSchedulerILb1ELb0ELb1ELi128EEEEEEEEEvNT_6ParamsE,"a",@progbits
	.sectionflags	@""
	.align	4
.nv.constant0._ZN7cutlass13device_kernelIN5flash19enable_sm80_to_sm89INS1_16FlashAttnFwdSm80INS1_25CollectiveMainloopFwdSm80ILi8ELi1ELb0EN4cute5tupleIJNS5_1CILi128EEENS7_ILi64EEENS7_ILi256EEEEEELi256ENS_10bfloat16_tEfNS_4arch4Sm80ELb0ELb1ELb1ELb1ELb0ELb0ELb1ELb0EEENS1_21CollectiveEpilogueFwdINS6_IJS8_SA_S9_EEENS6_IJNS7_ILi1EEESI_SI_EEESC_SE_Li256ELb1ELb1ELb0ELb0EEENS1_19SingleTileSchedulerILb1ELb0ELb1ELi128EEEEEEEEEvNT_6ParamsE:
	.zero		1944


//--------------------- .nv.constant0._ZN7cutlass13device_kernelIN5flash19enable_sm80_to_sm89INS1_16FlashAttnFwdSm80INS1_25CollectiveMainloopFwdSm80ILi8ELi1ELb0EN4cute5tupleIJNS5_1CILi128EEENS7_ILi48EEENS7_ILi256EEEEEELi256ENS_10bfloat16_tEfNS_4arch4Sm80ELb0ELb1ELb1ELb1ELb0ELb1ELb1ELb0EEENS1_21CollectiveEpilogueFwdINS6_IJS8_SA_S9_EEENS6_IJNS7_ILi1EEESI_SI_EEESC_SE_Li256ELb1ELb1ELb0ELb0EEENS1_19SingleTileSchedulerILb1ELb0ELb1ELi128EEEEEEEEEvNT_6ParamsE --------------------------
	.section	.nv.constant0._ZN7cutlass13device_kernelIN5flash19enable_sm80_to_sm89INS1_16FlashAttnFwdSm80INS1_25CollectiveMainloopFwdSm80ILi8ELi1ELb0EN4cute5tupleIJNS5_1CILi128EEENS7_ILi48EEENS7_ILi256EEEEEELi256ENS_10bfloat16_tEfNS_4arch4Sm80ELb0ELb1ELb1ELb1ELb0ELb1ELb1ELb0EEENS1_21CollectiveEpilogueFwdINS6_IJS8_SA_S9_EEENS6_IJNS7_ILi1EEESI_SI_EEESC_SE_Li256ELb1ELb1ELb0ELb0EEENS1_19SingleTileSchedulerILb1ELb0ELb1ELi128EEEEEEEEEvNT_6ParamsE,"a",@progbits
	.sectionflags	@""
	.align	4
.nv.constant0._ZN7cutlass13device_kernelIN5flash19enable_sm80_to_sm89INS1_16FlashAttnFwdSm80INS1_25CollectiveMainloopFwdSm80ILi8ELi1ELb0EN4cute5tupleIJNS5_1CILi128EEENS7_ILi48EEENS7_ILi256EEEEEELi256ENS_10bfloat16_tEfNS_4arch4Sm80ELb0ELb1ELb1ELb1ELb0ELb1ELb1ELb0EEENS1_21CollectiveEpilogueFwdINS6_IJS8_SA_S9_EEENS6_IJNS7_ILi1EEESI_SI_EEESC_SE_Li256ELb1ELb1ELb0ELb0EEENS1_19SingleTileSchedulerILb1ELb0ELb1ELi128EEEEEEEEEvNT_6ParamsE:
	.zero		1944


//--------------------- .nv.constant0._ZN7cutlass13device_kernelIN5flash19enable_sm80_to_sm89INS1_16FlashAttnFwdSm80INS1_25CollectiveMainloopFwdSm80ILi8ELi1ELb0EN4cute5tupleIJNS5_1CILi128EEENS7_ILi96EEENS7_ILi256EEEEEELi256ENS_10bfloat16_tEfNS_4arch4Sm80ELb1ELb0ELb1ELb0ELb0ELb0ELb1ELb0EEENS1_21CollectiveEpilogueFwdINS6_IJS8_SA_S9_EEENS6_IJNS7_ILi1EEESI_SI_EEESC_SE_Li256ELb0ELb1ELb0ELb0EEENS1_30DynamicPersistentTileSchedulerILi256ELi256ELb0ELb1ELb0EEEEEEEEEvNT_6ParamsE --------------------------
	.section	.nv.constant0._ZN7cutlass13device_kernelIN5flash19enable_sm80_to_sm89INS1_16FlashAttnFwdSm80INS1_25CollectiveMainloopFwdSm80ILi8ELi1ELb0EN4cute5tupleIJNS5_1CILi128EEENS7_ILi96EEENS7_ILi256EEEEEELi256ENS_10bfloat16_tEfNS_4arch4Sm80ELb1ELb0ELb1ELb0ELb0ELb0ELb1ELb0EEENS1_21CollectiveEpilogueFwdINS6_IJS8_SA_S9_EEENS6_IJNS7_ILi1EEESI_SI_EEESC_SE_Li256ELb0ELb1ELb0ELb0EEENS1_30DynamicPersistentTileSchedulerILi256ELi256ELb0ELb1ELb0EEEEEEEEEvNT_6ParamsE,"a",@progbits
	.sectionflags	@""
	.align	4
.nv.constant0._ZN7cutlass13device_kernelIN5flash19enable_sm80_to_sm89INS1_16FlashAttnFwdSm80INS1_25CollectiveMainloopFwdSm80ILi8ELi1ELb0EN4cute5tupleIJNS5_1CILi128EEENS7_ILi96EEENS7_ILi256EEEEEELi256ENS_10bfloat16_tEfNS_4arch4Sm80ELb1ELb0ELb1ELb0ELb0ELb0ELb1ELb0EEENS1_21CollectiveEpilogueFwdINS6_IJS8_SA_S9_EEENS6_IJNS7_ILi1EEESI_SI_EEESC_SE_Li256ELb0ELb1ELb0ELb0EEENS1_30DynamicPersistentTileSchedulerILi256ELi256ELb0ELb1ELb0EEEEEEEEEvNT_6ParamsE:
	.zero		1960


//--------------------- .nv.constant0._ZN7cutlass13device_kernelIN5flash19enable_sm80_to_sm89INS1_16FlashAttnFwdSm80INS1_25CollectiveMainloopFwdSm80ILi8ELi1ELb0EN4cute5tupleIJNS5_1CILi128EEENS7_ILi96EEENS7_ILi256EEEEEELi256ENS_10bfloat16_tEfNS_4arch4Sm80ELb1ELb0ELb1ELb1ELb0ELb0ELb1ELb0EEENS1_21CollectiveEpilogueFwdINS6_IJS8_SA_S9_EEENS6_IJNS7_ILi1EEESI_SI_EEESC_SE_Li256ELb1ELb1ELb0ELb0EEENS1_19SingleTileSchedulerILb1ELb0ELb1ELi128EEEEEEEEEvNT_6ParamsE --------------------------
	.section	.nv.constant0._ZN7cutlass13device_kernelIN5flash19enable_sm80_to_sm89INS1_16FlashAttnFwdSm80INS1_25CollectiveMainloopFwdSm80ILi8ELi1ELb0EN4cute5tupleIJNS5_1CILi128EEENS7_ILi96EEENS7_ILi256EEEEEELi256ENS_10bfloat16_tEfNS_4arch4Sm80ELb1ELb0ELb1ELb1ELb0ELb0ELb1ELb0EEENS1_21CollectiveEpilogueFwdINS6_IJS8_SA_S9_EEENS6_IJNS7_ILi1EEESI_SI_EEESC_SE_Li256ELb1ELb1ELb0ELb0EEENS1_19SingleTileSchedulerILb1ELb0ELb1ELi128EEEEEEEEEvNT_6ParamsE,"a",@progbits
	.sectionflags	@""
	.align	4
.nv.constant0._ZN7cutlass13device_kernelIN5flash19enable_sm80_to_sm89INS1_16FlashAttnFwdSm80INS1_25CollectiveMainloopFwdSm80ILi8ELi1ELb0EN4cute5tupleIJNS5_1CILi128EEENS7_ILi96EEENS7_ILi256EEEEEELi256ENS_10bfloat16_tEfNS_4arch4Sm80ELb1ELb0ELb1ELb1ELb0ELb0ELb1ELb0EEENS1_21CollectiveEpilogueFwdINS6_IJS8_SA_S9_EEENS6_IJNS7_ILi1EEESI_SI_EEESC_SE_Li256ELb1ELb1ELb0ELb0EEENS1_19SingleTileSchedulerILb1ELb0ELb1ELi128EEEEEEEEEvNT_6ParamsE:
	.zero		1944


//--------------------- .nv.constant0._ZN7cutlass13device_kernelIN5flash19enable_sm80_to_sm89INS1_16FlashAttnFwdSm80INS1_25CollectiveMainloopFwdSm80ILi8ELi1ELb0EN4cute5tupleIJNS5_1CILi128EEENS7_ILi48EEENS7_ILi256EEEEEELi256ENS_10bfloat16_tEfNS_4arch4Sm80ELb1ELb0ELb1ELb1ELb0ELb1ELb1ELb0EEENS1_21CollectiveEpilogueFwdINS6_IJS8_SA_S9_EEENS6_IJNS7_ILi1EEESI_SI_EEESC_SE_Li256ELb1ELb1ELb0ELb0EEENS1_19SingleTileSchedulerILb1ELb0ELb1ELi128EEEEEEEEEvNT_6ParamsE --------------------------
	.section	.nv.constant0._ZN7cutlass13device_kernelIN5flash19enable_sm80_to_sm89INS1_16FlashAttnFwdSm80INS1_25CollectiveMainloopFwdSm80ILi8ELi1ELb0EN4cute5tupleIJNS5_1CILi128EEENS7_ILi48EEENS7_ILi256EEEEEELi256ENS_10bfloat16_tEfNS_4arch4Sm80ELb1ELb0ELb1ELb1ELb0ELb1ELb1ELb0EEENS1_21CollectiveEpilogueFwdINS6_IJS8_SA_S9_EEENS6_IJNS7_ILi1EEESI_SI_EEESC_SE_Li256ELb1ELb1ELb0ELb0EEENS1_19SingleTileSchedulerILb1ELb0ELb1ELi128EEEEEEEEEvNT_6ParamsE,"a",@progbits
	.sectionflags	@""
	.align	4
.nv.constant0._ZN7cutlass13device_kernelIN5flash19enable_sm80_to_sm89INS1_16FlashAttnFwdSm80INS1_25CollectiveMainloopFwdSm80ILi8ELi1ELb0EN4cute5tupleIJNS5_1CILi128EEENS7_ILi48EEENS7_ILi256EEEEEELi256ENS_10bfloat16_tEfNS_4arch4Sm80ELb1ELb0ELb1ELb1ELb0ELb1ELb1ELb0EEENS1_21CollectiveEpilogueFwdINS6_IJS8_SA_S9_EEENS6_IJNS7_ILi1EEESI_SI_EEESC_SE_Li256ELb1ELb1ELb0ELb0EEENS1_19SingleTileSchedulerILb1ELb0ELb1ELi128EEEEEEEEEvNT_6ParamsE:
	.zero		1944


//--------------------- SYMBOLS --------------------------

	.type		.nv.reservedSmem.offset0,@object
	.size		.nv.reservedSmem.offset0,0x4
